	.target	sm_90a

	.elftype	@"ET_EXEC"


//--------------------- .note.nv.tkinfo           --------------------------
	.section	.note.nv.tkinfo,"",@"SHT_NOTE"
	.sectionflags	@"SHF_NOTE_NV_TKINFO"
	.tkinfo
        /*0018*/ 	.word	0x00000002
        /*0030*/ 	.string	""
        /*0030*/ 	.string	"ptxas"
        /*0030*/ 	.string	"Cuda compilation tools, release 13.0, V13.0.88"
        /*0030*/ 	.string	"Build cuda_13.0.r13.0/compiler.36424714_0"
        /*0030*/ 	.string	"-arch sm_90a -m 64 "



//--------------------- .note.nv.cuinfo           --------------------------
	.section	.note.nv.cuinfo,"",@"SHT_NOTE"
	.sectionflags	@"SHF_NOTE_NV_CUINFO"
        /*0018*/ 	.short	0x0002
        /*001a*/ 	.short	0x005a
        /*001c*/ 	.short	0x0082
	.zero		2


//--------------------- .nv.info                  --------------------------
	.section	.nv.info,"",@"SHT_CUDA_INFO"
	.align	4


	//----- nvinfo : EIATTR_REGCOUNT
	.align		4
        /*0000*/ 	.byte	0x04, 0x2f
        /*0002*/ 	.short	(.L_15 - .L_14)
	.align		4
.L_14:
        /*0004*/ 	.word	index@(_ZN7cutlass13device_kernelINS_4gemm6kernel13GemmUniversalIN4cute5tupleIJiiiiEEENS1_10collective13CollectiveMmaINS1_34MainloopSm90TmaGmmaWarpSpecializedILi4ENS5_IJNS4_1CILi2EEESB_NSA_ILi1EEEEEENS1_35KernelTmaWarpSpecializedCooperativeEEENS5_IJNSA_ILi128EEENSA_ILi64EEESH_EEENS_10tfloat32_tENS5_IJlSC_lEEESJ_SK_NS4_8TiledMMAINS4_8MMA_AtomIJNS4_4SM904GMMA29MMA_64x64x8_F32TF32TF32_SS_TNILNSO_7ScaleInE1ELSQ_1EEEEEENS4_6LayoutINS5_IJSB_SC_SC_EEENS5_IJSC_NSA_ILi0EEESV_EEEEENS5_IJNS4_10UnderscoreESY_SY_EEEEENS4_23SM90_TMA_LOAD_MULTICASTENS4_14ComposedLayoutINS4_7SwizzleILi3ELi4ELi3EEENS4_18smem_ptr_flag_bitsILi32EEENST_INS5_IJNSA_ILi8EEENSA_ILi32EEEEEENS5_IJS18_SC_EEEEEEEvNS4_8identityES11_S1C_vS1D_EENS_8epilogue10collective6detail29Sm90TmaWarpSpecializedAdapterINS1G_15DefaultEpilogueISJ_SK_SK_NS1F_6thread17LinearCombinationISJ_Li1EffLNS1K_9ScaleType4KindE0ELNS_15FloatRoundStyleE2ESJ_EENS1_15EpilogueDefaultEEEEEvvEEEEvNT_6ParamsE)
        /*0008*/ 	.word	0x000000a8


	//----- nvinfo : EIATTR_FRAME_SIZE
	.align		4
.L_15:
        /*000c*/ 	.byte	0x04, 0x11
        /*000e*/ 	.short	(.L_17 - .L_16)
	.align		4
.L_16:
        /*0010*/ 	.word	index@(_ZN7cutlass13device_kernelINS_4gemm6kernel13GemmUniversalIN4cute5tupleIJiiiiEEENS1_10collective13CollectiveMmaINS1_34MainloopSm90TmaGmmaWarpSpecializedILi4ENS5_IJNS4_1CILi2EEESB_NSA_ILi1EEEEEENS1_35KernelTmaWarpSpecializedCooperativeEEENS5_IJNSA_ILi128EEENSA_ILi64EEESH_EEENS_10tfloat32_tENS5_IJlSC_lEEESJ_SK_NS4_8TiledMMAINS4_8MMA_AtomIJNS4_4SM904GMMA29MMA_64x64x8_F32TF32TF32_SS_TNILNSO_7ScaleInE1ELSQ_1EEEEEENS4_6LayoutINS5_IJSB_SC_SC_EEENS5_IJSC_NSA_ILi0EEESV_EEEEENS5_IJNS4_10UnderscoreESY_SY_EEEEENS4_23SM90_TMA_LOAD_MULTICASTENS4_14ComposedLayoutINS4_7SwizzleILi3ELi4ELi3EEENS4_18smem_ptr_flag_bitsILi32EEENST_INS5_IJNSA_ILi8EEENSA_ILi32EEEEEENS5_IJS18_SC_EEEEEEEvNS4_8identityES11_S1C_vS1D_EENS_8epilogue10collective6detail29Sm90TmaWarpSpecializedAdapterINS1G_15DefaultEpilogueISJ_SK_SK_NS1F_6thread17LinearCombinationISJ_Li1EffLNS1K_9ScaleType4KindE0ELNS_15FloatRoundStyleE2ESJ_EENS1_15EpilogueDefaultEEEEEvvEEEEvNT_6ParamsE)
        /*0014*/ 	.word	0x00000000


	//----- nvinfo : EIATTR_MIN_STACK_SIZE
	.align		4
.L_17:
        /*0018*/ 	.byte	0x04, 0x12
        /*001a*/ 	.short	(.L_19 - .L_18)
	.align		4
.L_18:
        /*001c*/ 	.word	index@(_ZN7cutlass13device_kernelINS_4gemm6kernel13GemmUniversalIN4cute5tupleIJiiiiEEENS1_10collective13CollectiveMmaINS1_34MainloopSm90TmaGmmaWarpSpecializedILi4ENS5_IJNS4_1CILi2EEESB_NSA_ILi1EEEEEENS1_35KernelTmaWarpSpecializedCooperativeEEENS5_IJNSA_ILi128EEENSA_ILi64EEESH_EEENS_10tfloat32_tENS5_IJlSC_lEEESJ_SK_NS4_8TiledMMAINS4_8MMA_AtomIJNS4_4SM904GMMA29MMA_64x64x8_F32TF32TF32_SS_TNILNSO_7ScaleInE1ELSQ_1EEEEEENS4_6LayoutINS5_IJSB_SC_SC_EEENS5_IJSC_NSA_ILi0EEESV_EEEEENS5_IJNS4_10UnderscoreESY_SY_EEEEENS4_23SM90_TMA_LOAD_MULTICASTENS4_14ComposedLayoutINS4_7SwizzleILi3ELi4ELi3EEENS4_18smem_ptr_flag_bitsILi32EEENST_INS5_IJNSA_ILi8EEENSA_ILi32EEEEEENS5_IJS18_SC_EEEEEEEvNS4_8identityES11_S1C_vS1D_EENS_8epilogue10collective6detail29Sm90TmaWarpSpecializedAdapterINS1G_15DefaultEpilogueISJ_SK_SK_NS1F_6thread17LinearCombinationISJ_Li1EffLNS1K_9ScaleType4KindE0ELNS_15FloatRoundStyleE2ESJ_EENS1_15EpilogueDefaultEEEEEvvEEEEvNT_6ParamsE)
        /*0020*/ 	.word	0x00000000
.L_19:


//--------------------- .nv.compat                --------------------------
	.section	.nv.compat,"",@"SHT_CUDA_COMPAT_INFO"
	.align	4
        /*0000*/ 	.byte	0x02, 0x09, 0x01, 0x00, 0x02, 0x02, 0x04, 0x00, 0x02, 0x05, 0x05, 0x00, 0x03, 0x07, 0x01, 0x01
        /*0010*/ 	.byte	0x02, 0x03, 0x01, 0x00, 0x02, 0x06, 0x01, 0x00, 0x04, 0x0b, 0x08, 0x00, 0x00, 0x00, 0x00, 0x00
        /*0020*/ 	.byte	0x00, 0x00, 0x00, 0x00


//--------------------- .nv.info._ZN7cutlass13device_kernelINS_4gemm6kernel13GemmUniversalIN4cute5tupleIJiiiiEEENS1_10collective13CollectiveMmaINS1_34MainloopSm90TmaGmmaWarpSpecializedILi4ENS5_IJNS4_1CILi2EEESB_NSA_ILi1EEEEEENS1_35KernelTmaWarpSpecializedCooperativeEEENS5_IJNSA_ILi128EEENSA_ILi64EEESH_EEENS_10tfloat32_tENS5_IJlSC_lEEESJ_SK_NS4_8TiledMMAINS4_8MMA_AtomIJNS4_4SM904GMMA29MMA_64x64x8_F32TF32TF32_SS_TNILNSO_7ScaleInE1ELSQ_1EEEEEENS4_6LayoutINS5_IJSB_SC_SC_EEENS5_IJSC_NSA_ILi0EEESV_EEEEENS5_IJNS4_10UnderscoreESY_SY_EEEEENS4_23SM90_TMA_LOAD_MULTICASTENS4_14ComposedLayoutINS4_7SwizzleILi3ELi4ELi3EEENS4_18smem_ptr_flag_bitsILi32EEENST_INS5_IJNSA_ILi8EEENSA_ILi32EEEEEENS5_IJS18_SC_EEEEEEEvNS4_8identityES11_S1C_vS1D_EENS_8epilogue10collective6detail29Sm90TmaWarpSpecializedAdapterINS1G_15DefaultEpilogueISJ_SK_SK_NS1F_6thread17LinearCombinationISJ_Li1EffLNS1K_9ScaleType4KindE0ELNS_15FloatRoundStyleE2ESJ_EENS1_15EpilogueDefaultEEEEEvvEEEEvNT_6ParamsE --------------------------
	.section	.nv.info._ZN7cutlass13device_kernelINS_4gemm6kernel13GemmUniversalIN4cute5tupleIJiiiiEEENS1_10collective13CollectiveMmaINS1_34MainloopSm90TmaGmmaWarpSpecializedILi4ENS5_IJNS4_1CILi2EEESB_NSA_ILi1EEEEEENS1_35KernelTmaWarpSpecializedCooperativeEEENS5_IJNSA_ILi128EEENSA_ILi64EEESH_EEENS_10tfloat32_tENS5_IJlSC_lEEESJ_SK_NS4_8TiledMMAINS4_8MMA_AtomIJNS4_4SM904GMMA29MMA_64x64x8_F32TF32TF32_SS_TNILNSO_7ScaleInE1ELSQ_1EEEEEENS4_6LayoutINS5_IJSB_SC_SC_EEENS5_IJSC_NSA_ILi0EEESV_EEEEENS5_IJNS4_10UnderscoreESY_SY_EEEEENS4_23SM90_TMA_LOAD_MULTICASTENS4_14ComposedLayoutINS4_7SwizzleILi3ELi4ELi3EEENS4_18smem_ptr_flag_bitsILi32EEENST_INS5_IJNSA_ILi8EEENSA_ILi32EEEEEENS5_IJS18_SC_EEEEEEEvNS4_8identityES11_S1C_vS1D_EENS_8epilogue10collective6detail29Sm90TmaWarpSpecializedAdapterINS1G_15DefaultEpilogueISJ_SK_SK_NS1F_6thread17LinearCombinationISJ_Li1EffLNS1K_9ScaleType4KindE0ELNS_15FloatRoundStyleE2ESJ_EENS1_15EpilogueDefaultEEEEEvvEEEEvNT_6ParamsE,"",@"SHT_CUDA_INFO"
	.sectionflags	@""
	.align	4


	//----- nvinfo : EIATTR_CUDA_API_VERSION
	.align		4
        /*0000*/ 	.byte	0x04, 0x37
        /*0002*/ 	.short	(.L_21 - .L_20)
.L_20:
        /*0004*/ 	.word	0x00000082


	//----- nvinfo : EIATTR_KPARAM_INFO
	.align		4
.L_21:
        /*0008*/ 	.byte	0x04, 0x17
        /*000a*/ 	.short	(.L_23 - .L_22)
.L_22:
        /*000c*/ 	.word	0x00000000
        /*0010*/ 	.short	0x0000
        /*0012*/ 	.short	0x0070
        /*0014*/ 	.byte	0x00, 0xf0, 0x01, 0x10


	//----- nvinfo : EIATTR_SPARSE_MMA_MASK
	.align		4
.L_23:
        /*0018*/ 	.byte	0x03, 0x50
        /*001a*/ 	.short	0x0000


	//----- nvinfo : EIATTR_MAXREG_COUNT
	.align		4
        /*001c*/ 	.byte	0x03, 0x1b
        /*001e*/ 	.short	0x00a8


	//----- nvinfo : EIATTR_NUM_BARRIERS
	.align		4
        /*0020*/ 	.byte	0x02, 0x4c
        /*0022*/ 	.byte	0x01
	.zero		1


	//----- nvinfo : EIATTR_EXTERNS
	.align		4
        /*0024*/ 	.byte	0x04, 0x0f
        /*0026*/ 	.short	(.L_25 - .L_24)


	//   ....[0]....
	.align		4
.L_24:
        /*0028*/ 	.word	index@(__assertfail)


	//----- nvinfo : EIATTR_MERCURY_ISA_VERSION
	.align		4
.L_25:
        /*002c*/ 	.byte	0x03, 0x5f
        /*002e*/ 	.short	0x0101


	//----- nvinfo : EIATTR_INT_WARP_WIDE_INSTR_OFFSETS
	.align		4
        /*0030*/ 	.byte	0x04, 0x31
        /*0032*/ 	.short	(.L_27 - .L_26)


	//   ....[0]....
.L_26:
        /*0034*/ 	.word	0x00000480


	//   ....[1]....
        /*0038*/ 	.word	0x000004a0


	//   ....[2]....
        /*003c*/ 	.word	0x00000680


	//   ....[3]....
        /*0040*/ 	.word	0x00002280


	//----- nvinfo : EIATTR_COOP_GROUP_MASK_REGIDS
	.align		4
.L_27:
        /*0044*/ 	.byte	0x04, 0x29
        /*0046*/ 	.short	(.L_29 - .L_28)


	//   ....[0]....
.L_28:
        /*0048*/ 	.word	0xffffffff


	//   ....[1]....
        /*004c*/ 	.word	0xffffffff


	//   ....[2]....
        /*0050*/ 	.word	0xffffffff


	//   ....[3]....
        /*0054*/ 	.word	0xffffffff


	//   ....[4]....
        /*0058*/ 	.word	0xffffffff


	//   ....[5]....
        /*005c*/ 	.word	0xffffffff


	//----- nvinfo : EIATTR_COOP_GROUP_INSTR_OFFSETS
	.align		4
.L_29:
        /*0060*/ 	.byte	0x04, 0x28
        /*0062*/ 	.short	(.L_31 - .L_30)


	//   ....[0]....
.L_30:
        /*0064*/ 	.word	0x00000060


	//   ....[1]....
        /*0068*/ 	.word	0x00000070


	//   ....[2]....
        /*006c*/ 	.word	0x00000130


	//   ....[3]....
        /*0070*/ 	.word	0x000002d0


	//   ....[4]....
        /*0074*/ 	.word	0x00000800


	//   ....[5]....
        /*0078*/ 	.word	0x00001480


	//----- nvinfo : EIATTR_REG_RECONFIG
	.align		4
.L_31:
        /*007c*/ 	.byte	0x01, 0x54
	.zero		2


	//----- nvinfo : EIATTR_SYSCALL_OFFSETS
	.align		4
        /*0080*/ 	.byte	0x04, 0x46
        /*0082*/ 	.short	(.L_33 - .L_32)


	//   ....[0]....
.L_32:
        /*0084*/ 	.word	0x00001670


	//----- nvinfo : EIATTR_MBARRIER_INSTR_OFFSETS
	.align		4
.L_33:
        /*0088*/ 	.byte	0x04, 0x39
        /*008a*/ 	.short	(.L_35 - .L_34)


	//   ....[0]....
.L_34:
        /*008c*/ 	.word	0x00000230
        /*0090*/ 	.word	0x000000ff
        /*0094*/ 	.word	0x00000000
        /*0098*/ 	.short	0x0100
        /*009a*/ 	.byte	0x08
	.zero		1


	//   ....[1]....
        /*009c*/ 	.word	0x00000240
        /*00a0*/ 	.word	0x000000ff
        /*00a4*/ 	.word	0x00000020
        /*00a8*/ 	.short	0x0100
        /*00aa*/ 	.byte	0x08
	.zero		1


	//   ....[2]....
        /*00ac*/ 	.word	0x00000250
        /*00b0*/ 	.word	0x000000ff
        /*00b4*/ 	.word	0x00000008
        /*00b8*/ 	.short	0x0100
        /*00ba*/ 	.byte	0x08
	.zero		1


	//   ....[3]....
        /*00bc*/ 	.word	0x00000260
        /*00c0*/ 	.word	0x000000ff
        /*00c4*/ 	.word	0x00000028
        /*00c8*/ 	.short	0x0100
        /*00ca*/ 	.byte	0x08
	.zero		1


	//   ....[4]....
        /*00cc*/ 	.word	0x00000270
        /*00d0*/ 	.word	0x000000ff
        /*00d4*/ 	.word	0x00000010
        /*00d8*/ 	.short	0x0100
        /*00da*/ 	.byte	0x08
	.zero		1


	//   ....[5]....
        /*00dc*/ 	.word	0x00000280
        /*00e0*/ 	.word	0x000000ff
        /*00e4*/ 	.word	0x00000030
        /*00e8*/ 	.short	0x0100
        /*00ea*/ 	.byte	0x08
	.zero		1


	//   ....[6]....
        /*00ec*/ 	.word	0x00000290
        /*00f0*/ 	.word	0x000000ff
        /*00f4*/ 	.word	0x00000018
        /*00f8*/ 	.short	0x0100
        /*00fa*/ 	.byte	0x08
	.zero		1


	//   ....[7]....
        /*00fc*/ 	.word	0x000002a0
        /*0100*/ 	.word	0x000000ff
        /*0104*/ 	.word	0x00000038
        /*0108*/ 	.short	0x0100
        /*010a*/ 	.byte	0x08
	.zero		1


	//   ....[8]....
        /*010c*/ 	.word	0x00000710
        /*0110*/ 	.word	0x000000ff
        /*0114*/ 	.word	0x00000050
        /*0118*/ 	.short	0x0100
        /*011a*/ 	.byte	0x06
	.zero		1


	//   ....[9]....
        /*011c*/ 	.word	0x000007a0
        /*0120*/ 	.word	0x000000ff
        /*0124*/ 	.word	0x00000058
        /*0128*/ 	.short	0x0100
        /*012a*/ 	.byte	0x06
	.zero		1


	//   ....[10]....
        /*012c*/ 	.word	0x00001730
        /*0130*/ 	.word	0x00000003
        /*0134*/ 	.word	0x00000000
        /*0138*/ 	.short	0x010a
        /*013a*/ 	.byte	0x3f
	.zero		1


	//   ....[11]....
        /*013c*/ 	.word	0x00001790
        /*0140*/ 	.word	0x00000003
        /*0144*/ 	.word	0x00000000
        /*0148*/ 	.short	0x010a
        /*014a*/ 	.byte	0x3f
	.zero		1


	//   ....[12]....
        /*014c*/ 	.word	0x00001cd0
        /*0150*/ 	.word	0x00000005
        /*0154*/ 	.word	0x00000000
        /*0158*/ 	.short	0x010a
        /*015a*/ 	.byte	0x3f
	.zero		1


	//   ....[13]....
        /*015c*/ 	.word	0x00001d10
        /*0160*/ 	.word	0x00000005
        /*0164*/ 	.word	0x00000000
        /*0168*/ 	.short	0x010a
        /*016a*/ 	.byte	0x3f
	.zero		1


	//   ....[14]....
        /*016c*/ 	.word	0x00002130
        /*0170*/ 	.word	0x00000004
        /*0174*/ 	.word	0x00000000
        /*0178*/ 	.short	0x0101
        /*017a*/ 	.byte	0x3f
	.zero		1


	//   ....[15]....
        /*017c*/ 	.word	0x000022f0
        /*0180*/ 	.word	0x00000000
        /*0184*/ 	.word	0x00000000
        /*0188*/ 	.short	0x0101
        /*018a*/ 	.byte	0x3f
	.zero		1


	//   ....[16]....
        /*018c*/ 	.word	0x00005660
        /*0190*/ 	.word	0x00000014
        /*0194*/ 	.word	0x00000020
        /*0198*/ 	.short	0x010a
        /*019a*/ 	.byte	0x3f
	.zero		1


	//   ....[17]....
        /*019c*/ 	.word	0x00005b00
        /*01a0*/ 	.word	0x00000004
        /*01a4*/ 	.word	0x00000058
        /*01a8*/ 	.short	0x0101
        /*01aa*/ 	.byte	0x3f
	.zero		1


	//   ....[18]....
        /*01ac*/ 	.word	0x00006220
        /*01b0*/ 	.word	0x00000005
        /*01b4*/ 	.word	0x00000000
        /*01b8*/ 	.short	0x010a
        /*01ba*/ 	.byte	0x3f
	.zero		1


	//   ....[19]....
        /*01bc*/ 	.word	0x000062a0
        /*01c0*/ 	.word	0x00000007
        /*01c4*/ 	.word	0x00000000
        /*01c8*/ 	.short	0x010a
        /*01ca*/ 	.byte	0x3f
	.zero		1


	//   ....[20]....
        /*01cc*/ 	.word	0x00006330
        /*01d0*/ 	.word	0x00000006
        /*01d4*/ 	.word	0x00000000
        /*01d8*/ 	.short	0x010a
        /*01da*/ 	.byte	0x3f
	.zero		1


	//   ....[21]....
        /*01dc*/ 	.word	0x000063c0
        /*01e0*/ 	.word	0x00000003
        /*01e4*/ 	.word	0x00000000
        /*01e8*/ 	.short	0x010a
        /*01ea*/ 	.byte	0x3f
	.zero		1


	//   ....[22]....
        /*01ec*/ 	.word	0x00006420
        /*01f0*/ 	.word	0x00000003
        /*01f4*/ 	.word	0x00000000
        /*01f8*/ 	.short	0x010a
        /*01fa*/ 	.byte	0x3f
	.zero		1


	//   ....[23]....
        /*01fc*/ 	.word	0x00006470
        /*0200*/ 	.word	0x00000005
        /*0204*/ 	.word	0x00000000
        /*0208*/ 	.short	0x010a
        /*020a*/ 	.byte	0x3f
	.zero		1


	//   ....[24]....
        /*020c*/ 	.word	0x00006540
        /*0210*/ 	.word	0x00000014
        /*0214*/ 	.word	0x00000020
        /*0218*/ 	.short	0x010a
        /*021a*/ 	.byte	0x3f
	.zero		1


	//   ....[25]....
        /*021c*/ 	.word	0x00006610
        /*0220*/ 	.word	0x00000005
        /*0224*/ 	.word	0x00000000
        /*0228*/ 	.short	0x010a
        /*022a*/ 	.byte	0x3f
	.zero		1


	//   ....[26]....
        /*022c*/ 	.word	0x00006660
        /*0230*/ 	.word	0x00000007
        /*0234*/ 	.word	0x00000000
        /*0238*/ 	.short	0x010a
        /*023a*/ 	.byte	0x3f
	.zero		1


	//   ....[27]....
        /*023c*/ 	.word	0x000066b0
        /*0240*/ 	.word	0x00000006
        /*0244*/ 	.word	0x00000000
        /*0248*/ 	.short	0x010a
        /*024a*/ 	.byte	0x3f
	.zero		1


	//----- nvinfo : EIATTR_NUM_MBARRIERS
	.align		4
.L_35:
        /*024c*/ 	.byte	0x03, 0x38
        /*024e*/ 	.short	0x000a


	//----- nvinfo : EIATTR_EXIT_INSTR_OFFSETS
	.align		4
        /*0250*/ 	.byte	0x04, 0x1c
        /*0252*/ 	.short	(.L_37 - .L_36)


	//   ....[0]....
.L_36:
        /*0254*/ 	.word	0x000009d0


	//   ....[1]....
        /*0258*/ 	.word	0x000011e0


	//   ....[2]....
        /*025c*/ 	.word	0x00004d00


	//   ....[3]....
        /*0260*/ 	.word	0x00005260


	//   ....[4]....
        /*0264*/ 	.word	0x00006410


	//----- nvinfo : EIATTR_MAX_THREADS
	.align		4
.L_37:
        /*0268*/ 	.byte	0x04, 0x05
        /*026a*/ 	.short	(.L_39 - .L_38)
.L_38:
        /*026c*/ 	.word	0x00000180
        /*0270*/ 	.word	0x00000001
        /*0274*/ 	.word	0x00000001


	//----- nvinfo : EIATTR_CRS_STACK_SIZE
	.align		4
.L_39:
        /*0278*/ 	.byte	0x04, 0x1e
        /*027a*/ 	.short	(.L_41 - .L_40)
.L_40:
        /*027c*/ 	.word	0x00000000


	//----- nvinfo : EIATTR_CBANK_PARAM_SIZE
	.align		4
.L_41:
        /*0280*/ 	.byte	0x03, 0x19
        /*0282*/ 	.short	0x0470


	//----- nvinfo : EIATTR_PARAM_CBANK
	.align		4
        /*0284*/ 	.byte	0x04, 0x0a
        /*0286*/ 	.short	(.L_43 - .L_42)
	.align		4
.L_42:
        /*0288*/ 	.word	index@(.nv.constant0._ZN7cutlass13device_kernelINS_4gemm6kernel13GemmUniversalIN4cute5tupleIJiiiiEEENS1_10collective13CollectiveMmaINS1_34MainloopSm90TmaGmmaWarpSpecializedILi4ENS5_IJNS4_1CILi2EEESB_NSA_ILi1EEEEEENS1_35KernelTmaWarpSpecializedCooperativeEEENS5_IJNSA_ILi128EEENSA_ILi64EEESH_EEENS_10tfloat32_tENS5_IJlSC_lEEESJ_SK_NS4_8TiledMMAINS4_8MMA_AtomIJNS4_4SM904GMMA29MMA_64x64x8_F32TF32TF32_SS_TNILNSO_7ScaleInE1ELSQ_1EEEEEENS4_6LayoutINS5_IJSB_SC_SC_EEENS5_IJSC_NSA_ILi0EEESV_EEEEENS5_IJNS4_10UnderscoreESY_SY_EEEEENS4_23SM90_TMA_LOAD_MULTICASTENS4_14ComposedLayoutINS4_7SwizzleILi3ELi4ELi3EEENS4_18smem_ptr_flag_bitsILi32EEENST_INS5_IJNSA_ILi8EEENSA_ILi32EEEEEENS5_IJS18_SC_EEEEEEEvNS4_8identityES11_S1C_vS1D_EENS_8epilogue10collective6detail29Sm90TmaWarpSpecializedAdapterINS1G_15DefaultEpilogueISJ_SK_SK_NS1F_6thread17LinearCombinationISJ_Li1EffLNS1K_9ScaleType4KindE0ELNS_15FloatRoundStyleE2ESJ_EENS1_15EpilogueDefaultEEEEEvvEEEEvNT_6ParamsE)
        /*028c*/ 	.short	0x0210
        /*028e*/ 	.short	0x0470


	//----- nvinfo : EIATTR_SW_WAR
	.align		4
.L_43:
        /*0290*/ 	.byte	0x04, 0x36
        /*0292*/ 	.short	(.L_45 - .L_44)
.L_44:
        /*0294*/ 	.word	0x00000008
.L_45:


//--------------------- .nv.callgraph             --------------------------
	.section	.nv.callgraph,"",@"SHT_CUDA_CALLGRAPH"
	.align	4
	.sectionentsize	8
	.align		4
        /*0000*/ 	.word	0x00000000
	.align		4
        /*0004*/ 	.word	0xffffffff
	.align		4
        /*0008*/ 	.word	index@(_ZN7cutlass13device_kernelINS_4gemm6kernel13GemmUniversalIN4cute5tupleIJiiiiEEENS1_10collective13CollectiveMmaINS1_34MainloopSm90TmaGmmaWarpSpecializedILi4ENS5_IJNS4_1CILi2EEESB_NSA_ILi1EEEEEENS1_35KernelTmaWarpSpecializedCooperativeEEENS5_IJNSA_ILi128EEENSA_ILi64EEESH_EEENS_10tfloat32_tENS5_IJlSC_lEEESJ_SK_NS4_8TiledMMAINS4_8MMA_AtomIJNS4_4SM904GMMA29MMA_64x64x8_F32TF32TF32_SS_TNILNSO_7ScaleInE1ELSQ_1EEEEEENS4_6LayoutINS5_IJSB_SC_SC_EEENS5_IJSC_NSA_ILi0EEESV_EEEEENS5_IJNS4_10UnderscoreESY_SY_EEEEENS4_23SM90_TMA_LOAD_MULTICASTENS4_14ComposedLayoutINS4_7SwizzleILi3ELi4ELi3EEENS4_18smem_ptr_flag_bitsILi32EEENST_INS5_IJNSA_ILi8EEENSA_ILi32EEEEEENS5_IJS18_SC_EEEEEEEvNS4_8identityES11_S1C_vS1D_EENS_8epilogue10collective6detail29Sm90TmaWarpSpecializedAdapterINS1G_15DefaultEpilogueISJ_SK_SK_NS1F_6thread17LinearCombinationISJ_Li1EffLNS1K_9ScaleType4KindE0ELNS_15FloatRoundStyleE2ESJ_EENS1_15EpilogueDefaultEEEEEvvEEEEvNT_6ParamsE)
	.align		4
        /*000c*/ 	.word	index@(__assertfail)
	.align		4
        /*0010*/ 	.word	0x00000000
	.align		4
        /*0014*/ 	.word	0xfffffffe
	.align		4
        /*0018*/ 	.word	0x00000000
	.align		4
        /*001c*/ 	.word	0xfffffffd
	.align		4
        /*0020*/ 	.word	0x00000000
	.align		4
        /*0024*/ 	.word	0xfffffffc


//--------------------- .nv.constant4             --------------------------
	.section	.nv.constant4,"a",@progbits
	.align	8
	.align		8
.nv.constant4:
        /*0000*/ 	.dword	__assertfail
	.align		8
        /*0008*/ 	.dword	__unnamed_1
	.align		8
        /*0010*/ 	.dword	_ZN39_INTERNAL_1912669a_4_k_cu_1528e66f_66154cuda3std3__45__cpo5beginE
	.align		8
        /*0018*/ 	.dword	_ZN39_INTERNAL_1912669a_4_k_cu_1528e66f_66154cuda3std3__45__cpo3endE
	.align		8
        /*0020*/ 	.dword	_ZN39_INTERNAL_1912669a_4_k_cu_1528e66f_66154cuda3std3__45__cpo6cbeginE
	.align		8
        /*0028*/ 	.dword	_ZN39_INTERNAL_1912669a_4_k_cu_1528e66f_66154cuda3std3__45__cpo4cendE
	.align		8
        /*0030*/ 	.dword	_ZN39_INTERNAL_1912669a_4_k_cu_1528e66f_66154cuda3std3__441_GLOBAL__N__1912669a_4_k_cu_1528e66f_66156ignoreE
	.align		8
        /*0038*/ 	.dword	_ZN39_INTERNAL_1912669a_4_k_cu_1528e66f_66154cuda3std3__419piecewise_constructE
	.align		8
        /*0040*/ 	.dword	_ZN39_INTERNAL_1912669a_4_k_cu_1528e66f_66154cuda3std3__48in_placeE
	.align		8
        /*0048*/ 	.dword	_ZN39_INTERNAL_1912669a_4_k_cu_1528e66f_66154cuda3std6ranges3__45__cpo4swapE
	.align		8
        /*0050*/ 	.dword	_ZN39_INTERNAL_1912669a_4_k_cu_1528e66f_66154cuda3std6ranges3__45__cpo9iter_moveE
	.align		8
        /*0058*/ 	.dword	_ZN39_INTERNAL_1912669a_4_k_cu_1528e66f_66154cute7productE
	.align		8
        /*0060*/ 	.dword	_ZN39_INTERNAL_1912669a_4_k_cu_1528e66f_66154cute1_E
	.align		8
        /*0068*/ 	.dword	$str$22
	.align		8
        /*0070*/ 	.dword	$str$23


//--------------------- .text._ZN7cutlass13device_kernelINS_4gemm6kernel13GemmUniversalIN4cute5tupleIJiiiiEEENS1_10collective13CollectiveMmaINS1_34MainloopSm90TmaGmmaWarpSpecializedILi4ENS5_IJNS4_1CILi2EEESB_NSA_ILi1EEEEEENS1_35KernelTmaWarpSpecializedCooperativeEEENS5_IJNSA_ILi128EEENSA_ILi64EEESH_EEENS_10tfloat32_tENS5_IJlSC_lEEESJ_SK_NS4_8TiledMMAINS4_8MMA_AtomIJNS4_4SM904GMMA29MMA_64x64x8_F32TF32TF32_SS_TNILNSO_7ScaleInE1ELSQ_1EEEEEENS4_6LayoutINS5_IJSB_SC_SC_EEENS5_IJSC_NSA_ILi0EEESV_EEEEENS5_IJNS4_10UnderscoreESY_SY_EEEEENS4_23SM90_TMA_LOAD_MULTICASTENS4_14ComposedLayoutINS4_7SwizzleILi3ELi4ELi3EEENS4_18smem_ptr_flag_bitsILi32EEENST_INS5_IJNSA_ILi8EEENSA_ILi32EEEEEENS5_IJS18_SC_EEEEEEEvNS4_8identityES11_S1C_vS1D_EENS_8epilogue10collective6detail29Sm90TmaWarpSpecializedAdapterINS1G_15DefaultEpilogueISJ_SK_SK_NS1F_6thread17LinearCombinationISJ_Li1EffLNS1K_9ScaleType4KindE0ELNS_15FloatRoundStyleE2ESJ_EENS1_15EpilogueDefaultEEEEEvvEEEEvNT_6ParamsE --------------------------
	.section	.text._ZN7cutlass13device_kernelINS_4gemm6kernel13GemmUniversalIN4cute5tupleIJiiiiEEENS1_10collective13CollectiveMmaINS1_34MainloopSm90TmaGmmaWarpSpecializedILi4ENS5_IJNS4_1CILi2EEESB_NSA_ILi1EEEEEENS1_35KernelTmaWarpSpecializedCooperativeEEENS5_IJNSA_ILi128EEENSA_ILi64EEESH_EEENS_10tfloat32_tENS5_IJlSC_lEEESJ_SK_NS4_8TiledMMAINS4_8MMA_AtomIJNS4_4SM904GMMA29MMA_64x64x8_F32TF32TF32_SS_TNILNSO_7ScaleInE1ELSQ_1EEEEEENS4_6LayoutINS5_IJSB_SC_SC_EEENS5_IJSC_NSA_ILi0EEESV_EEEEENS5_IJNS4_10UnderscoreESY_SY_EEEEENS4_23SM90_TMA_LOAD_MULTICASTENS4_14ComposedLayoutINS4_7SwizzleILi3ELi4ELi3EEENS4_18smem_ptr_flag_bitsILi32EEENST_INS5_IJNSA_ILi8EEENSA_ILi32EEEEEENS5_IJS18_SC_EEEEEEEvNS4_8identityES11_S1C_vS1D_EENS_8epilogue10collective6detail29Sm90TmaWarpSpecializedAdapterINS1G_15DefaultEpilogueISJ_SK_SK_NS1F_6thread17LinearCombinationISJ_Li1EffLNS1K_9ScaleType4KindE0ELNS_15FloatRoundStyleE2ESJ_EENS1_15EpilogueDefaultEEEEEvvEEEEvNT_6ParamsE,"ax",@progbits
	.align	128
.text._ZN7cutlass13device_kernelINS_4gemm6kernel13GemmUniversalIN4cute5tupleIJiiiiEEENS1_10collective13CollectiveMmaINS1_34MainloopSm90TmaGmmaWarpSpecializedILi4ENS5_IJNS4_1CILi2EEESB_NSA_ILi1EEEEEENS1_35KernelTmaWarpSpecializedCooperativeEEENS5_IJNSA_ILi128EEENSA_ILi64EEESH_EEENS_10tfloat32_tENS5_IJlSC_lEEESJ_SK_NS4_8TiledMMAINS4_8MMA_AtomIJNS4_4SM904GMMA29MMA_64x64x8_F32TF32TF32_SS_TNILNSO_7ScaleInE1ELSQ_1EEEEEENS4_6LayoutINS5_IJSB_SC_SC_EEENS5_IJSC_NSA_ILi0EEESV_EEEEENS5_IJNS4_10UnderscoreESY_SY_EEEEENS4_23SM90_TMA_LOAD_MULTICASTENS4_14ComposedLayoutINS4_7SwizzleILi3ELi4ELi3EEENS4_18smem_ptr_flag_bitsILi32EEENST_INS5_IJNSA_ILi8EEENSA_ILi32EEEEEENS5_IJS18_SC_EEEEEEEvNS4_8identityES11_S1C_vS1D_EENS_8epilogue10collective6detail29Sm90TmaWarpSpecializedAdapterINS1G_15DefaultEpilogueISJ_SK_SK_NS1F_6thread17LinearCombinationISJ_Li1EffLNS1K_9ScaleType4KindE0ELNS_15FloatRoundStyleE2ESJ_EENS1_15EpilogueDefaultEEEEEvvEEEEvNT_6ParamsE:
        .type           _ZN7cutlass13device_kernelINS_4gemm6kernel13GemmUniversalIN4cute5tupleIJiiiiEEENS1_10collective13CollectiveMmaINS1_34MainloopSm90TmaGmmaWarpSpecializedILi4ENS5_IJNS4_1CILi2EEESB_NSA_ILi1EEEEEENS1_35KernelTmaWarpSpecializedCooperativeEEENS5_IJNSA_ILi128EEENSA_ILi64EEESH_EEENS_10tfloat32_tENS5_IJlSC_lEEESJ_SK_NS4_8TiledMMAINS4_8MMA_AtomIJNS4_4SM904GMMA29MMA_64x64x8_F32TF32TF32_SS_TNILNSO_7ScaleInE1ELSQ_1EEEEEENS4_6LayoutINS5_IJSB_SC_SC_EEENS5_IJSC_NSA_ILi0EEESV_EEEEENS5_IJNS4_10UnderscoreESY_SY_EEEEENS4_23SM90_TMA_LOAD_MULTICASTENS4_14ComposedLayoutINS4_7SwizzleILi3ELi4ELi3EEENS4_18smem_ptr_flag_bitsILi32EEENST_INS5_IJNSA_ILi8EEENSA_ILi32EEEEEENS5_IJS18_SC_EEEEEEEvNS4_8identityES11_S1C_vS1D_EENS_8epilogue10collective6detail29Sm90TmaWarpSpecializedAdapterINS1G_15DefaultEpilogueISJ_SK_SK_NS1F_6thread17LinearCombinationISJ_Li1EffLNS1K_9ScaleType4KindE0ELNS_15FloatRoundStyleE2ESJ_EENS1_15EpilogueDefaultEEEEEvvEEEEvNT_6ParamsE,@function
        .size           _ZN7cutlass13device_kernelINS_4gemm6kernel13GemmUniversalIN4cute5tupleIJiiiiEEENS1_10collective13CollectiveMmaINS1_34MainloopSm90TmaGmmaWarpSpecializedILi4ENS5_IJNS4_1CILi2EEESB_NSA_ILi1EEEEEENS1_35KernelTmaWarpSpecializedCooperativeEEENS5_IJNSA_ILi128EEENSA_ILi64EEESH_EEENS_10tfloat32_tENS5_IJlSC_lEEESJ_SK_NS4_8TiledMMAINS4_8MMA_AtomIJNS4_4SM904GMMA29MMA_64x64x8_F32TF32TF32_SS_TNILNSO_7ScaleInE1ELSQ_1EEEEEENS4_6LayoutINS5_IJSB_SC_SC_EEENS5_IJSC_NSA_ILi0EEESV_EEEEENS5_IJNS4_10UnderscoreESY_SY_EEEEENS4_23SM90_TMA_LOAD_MULTICASTENS4_14ComposedLayoutINS4_7SwizzleILi3ELi4ELi3EEENS4_18smem_ptr_flag_bitsILi32EEENST_INS5_IJNSA_ILi8EEENSA_ILi32EEEEEENS5_IJS18_SC_EEEEEEEvNS4_8identityES11_S1C_vS1D_EENS_8epilogue10collective6detail29Sm90TmaWarpSpecializedAdapterINS1G_15DefaultEpilogueISJ_SK_SK_NS1F_6thread17LinearCombinationISJ_Li1EffLNS1K_9ScaleType4KindE0ELNS_15FloatRoundStyleE2ESJ_EENS1_15EpilogueDefaultEEEEEvvEEEEvNT_6ParamsE,(.L_x_133 - _ZN7cutlass13device_kernelINS_4gemm6kernel13GemmUniversalIN4cute5tupleIJiiiiEEENS1_10collective13CollectiveMmaINS1_34MainloopSm90TmaGmmaWarpSpecializedILi4ENS5_IJNS4_1CILi2EEESB_NSA_ILi1EEEEEENS1_35KernelTmaWarpSpecializedCooperativeEEENS5_IJNSA_ILi128EEENSA_ILi64EEESH_EEENS_10tfloat32_tENS5_IJlSC_lEEESJ_SK_NS4_8TiledMMAINS4_8MMA_AtomIJNS4_4SM904GMMA29MMA_64x64x8_F32TF32TF32_SS_TNILNSO_7ScaleInE1ELSQ_1EEEEEENS4_6LayoutINS5_IJSB_SC_SC_EEENS5_IJSC_NSA_ILi0EEESV_EEEEENS5_IJNS4_10UnderscoreESY_SY_EEEEENS4_23SM90_TMA_LOAD_MULTICASTENS4_14ComposedLayoutINS4_7SwizzleILi3ELi4ELi3EEENS4_18smem_ptr_flag_bitsILi32EEENST_INS5_IJNSA_ILi8EEENSA_ILi32EEEEEENS5_IJS18_SC_EEEEEEEvNS4_8identityES11_S1C_vS1D_EENS_8epilogue10collective6detail29Sm90TmaWarpSpecializedAdapterINS1G_15DefaultEpilogueISJ_SK_SK_NS1F_6thread17LinearCombinationISJ_Li1EffLNS1K_9ScaleType4KindE0ELNS_15FloatRoundStyleE2ESJ_EENS1_15EpilogueDefaultEEEEEvvEEEEvNT_6ParamsE)
        .other          _ZN7cutlass13device_kernelINS_4gemm6kernel13GemmUniversalIN4cute5tupleIJiiiiEEENS1_10collective13CollectiveMmaINS1_34MainloopSm90TmaGmmaWarpSpecializedILi4ENS5_IJNS4_1CILi2EEESB_NSA_ILi1EEEEEENS1_35KernelTmaWarpSpecializedCooperativeEEENS5_IJNSA_ILi128EEENSA_ILi64EEESH_EEENS_10tfloat32_tENS5_IJlSC_lEEESJ_SK_NS4_8TiledMMAINS4_8MMA_AtomIJNS4_4SM904GMMA29MMA_64x64x8_F32TF32TF32_SS_TNILNSO_7ScaleInE1ELSQ_1EEEEEENS4_6LayoutINS5_IJSB_SC_SC_EEENS5_IJSC_NSA_ILi0EEESV_EEEEENS5_IJNS4_10UnderscoreESY_SY_EEEEENS4_23SM90_TMA_LOAD_MULTICASTENS4_14ComposedLayoutINS4_7SwizzleILi3ELi4ELi3EEENS4_18smem_ptr_flag_bitsILi32EEENST_INS5_IJNSA_ILi8EEENSA_ILi32EEEEEENS5_IJS18_SC_EEEEEEEvNS4_8identityES11_S1C_vS1D_EENS_8epilogue10collective6detail29Sm90TmaWarpSpecializedAdapterINS1G_15DefaultEpilogueISJ_SK_SK_NS1F_6thread17LinearCombinationISJ_Li1EffLNS1K_9ScaleType4KindE0ELNS_15FloatRoundStyleE2ESJ_EENS1_15EpilogueDefaultEEEEEvvEEEEvNT_6ParamsE,@"STO_CUDA_ENTRY STV_DEFAULT"
_ZN7cutlass13device_kernelINS_4gemm6kernel13GemmUniversalIN4cute5tupleIJiiiiEEENS1_10collective13CollectiveMmaINS1_34MainloopSm90TmaGmmaWarpSpecializedILi4ENS5_IJNS4_1CILi2EEESB_NSA_ILi1EEEEEENS1_35KernelTmaWarpSpecializedCooperativeEEENS5_IJNSA_ILi128EEENSA_ILi64EEESH_EEENS_10tfloat32_tENS5_IJlSC_lEEESJ_SK_NS4_8TiledMMAINS4_8MMA_AtomIJNS4_4SM904GMMA29MMA_64x64x8_F32TF32TF32_SS_TNILNSO_7ScaleInE1ELSQ_1EEEEEENS4_6LayoutINS5_IJSB_SC_SC_EEENS5_IJSC_NSA_ILi0EEESV_EEEEENS5_IJNS4_10UnderscoreESY_SY_EEEEENS4_23SM90_TMA_LOAD_MULTICASTENS4_14ComposedLayoutINS4_7SwizzleILi3ELi4ELi3EEENS4_18smem_ptr_flag_bitsILi32EEENST_INS5_IJNSA_ILi8EEENSA_ILi32EEEEEENS5_IJS18_SC_EEEEEEEvNS4_8identityES11_S1C_vS1D_EENS_8epilogue10collective6detail29Sm90TmaWarpSpecializedAdapterINS1G_15DefaultEpilogueISJ_SK_SK_NS1F_6thread17LinearCombinationISJ_Li1EffLNS1K_9ScaleType4KindE0ELNS_15FloatRoundStyleE2ESJ_EENS1_15EpilogueDefaultEEEEEvvEEEEvNT_6ParamsE:
[----:B------:R-:W0:Y:S01]  /*0000*/  LDC R1, c[0x0][0x28] ;  /* 0x00000a00ff017b82 */ /* 0x000e220000000800 */
[----:B------:R-:W1:Y:S01]  /*0010*/  S2R R63, SR_TID.X ;  /* 0x00000000003f7919 */ /* 0x000e620000002100 */
[----:B------:R-:W-:Y:S01]  /*0020*/  ELECT P0, URZ, PT ;  /* 0x00000000003f782f */ /* 0x000fe20003800000 */
[----:B------:R-:W-:Y:S01]  /*0030*/  BSSY B0, `(.L_x_0) ;  /* 0x000000f000007945 */ /* 0x000fe20003800000 */
[--C-:B-1----:R-:W-:Y:S02]  /*0040*/  SHF.R.U32.HI R0, RZ, 0x5, R63.reuse ;  /* 0x00000005ff007819 */ /* 0x102fe4000001163f */
[----:B------:R-:W-:-:S03]  /*0050*/  SHF.R.U32.HI R6, RZ, 0x7, R63 ;  /* 0x00000007ff067819 */ /* 0x000fc6000001163f */
[----:B------:R-:W1:Y:S04]  /*0060*/  SHFL.IDX PT, R2, R0, RZ, 0x1f ;  /* 0x00001fff00027589 */ /* 0x000e6800000e0000 */
[----:B------:R2:W3:Y:S01]  /*0070*/  SHFL.IDX PT, R5, R6, RZ, 0x1f ;  /* 0x00001fff06057589 */ /* 0x0004e200000e0000 */
[----:B-1----:R-:W-:-:S13]  /*0080*/  ISETP.NE.OR P0, PT, R2, RZ, !P0 ;  /* 0x000000ff0200720c */ /* 0x002fda0004705670 */
[----:B0-23--:R-:W-:Y:S05]  /*0090*/  @P0 BRA `(.L_x_1) ;  /* 0x0000000000200947 */ /* 0x00dfea0003800000 */
[----:B------:R-:W-:Y:S02]  /*00a0*/  ULDC.64 UR4, c[0x0][0x198] ;  /* 0x0000660000047ab9 */ /* 0x000fe40000000a00 */
[----:B------:R-:W-:Y:S02]  /*00b0*/  UIADD3 UR6, UP0, UR4, 0xf0, URZ ;  /* 0x000000f004067890 */ /* 0x000fe4000ff1e03f */
[----:B------:R-:W-:Y:S02]  /*00c0*/  UIADD3 UR4, UP1, UR4, 0x1f0, URZ ;  /* 0x000001f004047890 */ /* 0x000fe4000ff3e03f */
[----:B------:R-:W-:Y:S02]  /*00d0*/  UIADD3.X UR7, URZ, UR5, URZ, UP0, !UPT ;  /* 0x000000053f077290 */ /* 0x000fe400087fe43f */
[----:B------:R-:W-:-:S07]  /*00e0*/  UIADD3.X UR5, URZ, UR5, URZ, UP1, !UPT ;  /* 0x000000053f057290 */ /* 0x000fce0008ffe43f */
[----:B------:R0:W-:Y:S02]  /*00f0*/  UTMACCTL.PF [UR6] ;  /* 0x00000000060079b9 */ /* 0x0001e40008040000 */
[----:B------:R0:W-:Y:S02]  /*0100*/  UTMACCTL.PF [UR4] ;  /* 0x00000000040079b9 */ /* 0x0001e40008040000 */
[----:B0-----:R-:W-:Y:S01]  /*0110*/  NOP ;  /* 0x0000000000007918 */ /* 0x001fe20000000000 */
.L_x_1:
[----:B------:R-:W-:Y:S05]  /*0120*/  BSYNC B0 ;  /* 0x0000000000007941 */ /* 0x000fea0003800000 */
.L_x_0:
[----:B------:R-:W0:Y:S02]  /*0130*/  SHFL.IDX PT, R3, R0, RZ, 0x1f ;  /* 0x00001fff00037589 */ /* 0x000e2400000e0000 */
[----:B0-----:R-:W-:-:S13]  /*0140*/  ISETP.NE.AND P0, PT, R3, RZ, PT ;  /* 0x000000ff0300720c */ /* 0x001fda0003f05270 */
[----:B------:R-:W-:Y:S05]  /*0150*/  @P0 BRA `(.L_x_2) ;  /* 0x0000000000580947 */ /* 0x000fea0003800000 */
[----:B------:R-:W0:Y:S01]  /*0160*/  S2UR UR8, SR_CgaCtaId ;  /* 0x00000000000879c3 */ /* 0x000e220000008800 */
[----:B------:R-:W-:Y:S01]  /*0170*/  UMOV UR4, 0x400 ;  /* 0x0000040000047882 */ /* 0x000fe20000000000 */
[----:B------:R-:W-:Y:S01]  /*0180*/  UMOV UR5, 0x1 ;  /* 0x0000000100057882 */ /* 0x000fe20000000000 */
[----:B------:R-:W-:Y:S01]  /*0190*/  UMOV UR6, 0x6 ;  /* 0x0000000600067882 */ /* 0x000fe20000000000 */
[----:B------:R-:W-:Y:S01]  /*01a0*/  ELECT P0, URZ, PT ;  /* 0x00000000003f782f */ /* 0x000fe20003800000 */
[----:B------:R-:W-:-:S04]  /*01b0*/  UIADD3 UR6, -UR6, 0x100000, URZ ;  /* 0x0010000006067890 */ /* 0x000fc8000fffe13f */
[----:B------:R-:W-:Y:S02]  /*01c0*/  USHF.L.U32 UR7, UR6, 0xb, URZ ;  /* 0x0000000b06077899 */ /* 0x000fe4000800063f */
[----:B------:R-:W-:Y:S02]  /*01d0*/  USHF.L.U32 UR6, UR6, 0x1, URZ ;  /* 0x0000000106067899 */ /* 0x000fe4000800063f */
[----:B0-----:R-:W-:Y:S02]  /*01e0*/  ULEA UR8, UR8, UR4, 0x18 ;  /* 0x0000000408087291 */ /* 0x001fe4000f8ec03f */
[----:B------:R-:W-:-:S04]  /*01f0*/  UIADD3 UR4, -UR5, 0x100000, URZ ;  /* 0x0010000005047890 */ /* 0x000fc8000fffe13f */
[----:B------:R-:W-:Y:S02]  /*0200*/  USHF.L.U32 UR5, UR4, 0xb, URZ ;  /* 0x0000000b04057899 */ /* 0x000fe4000800063f */
[----:B------:R-:W-:Y:S01]  /*0210*/  USHF.L.U32 UR4, UR4, 0x1, URZ ;  /* 0x0000000104047899 */ /* 0x000fe2000800063f */
[----:B------:R-:W0:Y:S11]  /*0220*/  FENCE.VIEW.ASYNC.S ;  /* 0x00000000000073c6 */ /* 0x000e360000000000 */
[----:B0-----:R0:W1:Y:S01]  /*0230*/  SYNCS.EXCH.64 URZ, [UR8], UR4 ;  /* 0x00000004083f75b2 */ /* 0x0010620008000100 */
[----:B------:R0:W2:Y:S01]  /*0240*/  SYNCS.EXCH.64 URZ, [UR8+0x20], UR6 ;  /* 0x00002006083f75b2 */ /* 0x0000a20008000100 */
[----:B------:R0:W3:Y:S01]  /*0250*/  SYNCS.EXCH.64 URZ, [UR8+0x8], UR4 ;  /* 0x00000804083f75b2 */ /* 0x0000e20008000100 */
[----:B------:R0:W4:Y:S01]  /*0260*/  SYNCS.EXCH.64 URZ, [UR8+0x28], UR6 ;  /* 0x00002806083f75b2 */ /* 0x0001220008000100 */
[----:B------:R0:W0:Y:S01]  /*0270*/  SYNCS.EXCH.64 URZ, [UR8+0x10], UR4 ;  /* 0x00001004083f75b2 */ /* 0x0000220008000100 */
[----:B------:R0:W0:Y:S01]  /*0280*/  SYNCS.EXCH.64 URZ, [UR8+0x30], UR6 ;  /* 0x00003006083f75b2 */ /* 0x0000220008000100 */
[----:B------:R0:W0:Y:S01]  /*0290*/  SYNCS.EXCH.64 URZ, [UR8+0x18], UR4 ;  /* 0x00001804083f75b2 */ /* 0x0000220008000100 */
[----:B------:R0:W0:Y:S01]  /*02a0*/  SYNCS.EXCH.64 URZ, [UR8+0x38], UR6 ;  /* 0x00003806083f75b2 */ /* 0x0000220008000100 */
[----:B------:R-:W-:Y:S01]  /*02b0*/  NOP ;  /* 0x0000000000007918 */ /* 0x000fe20000000000 */
.L_x_2:
[----:B------:R-:W-:Y:S01]  /*02c0*/  SHF.R.S32.HI R4, RZ, 0x1f, R63 ;  /* 0x0000001fff047819 */ /* 0x000fe2000001143f */
[----:B------:R-:W5:Y:S01]  /*02d0*/  SHFL.IDX PT, R0, R0, RZ, 0x1f ;  /* 0x00001fff00007589 */ /* 0x000f6200000e0000 */
[----:B0-----:R-:W0:Y:S01]  /*02e0*/  S2UR UR8, SR_CTAID.X ;  /* 0x00000000000879c3 */ /* 0x001e220000002500 */
[----:B------:R-:W-:Y:S02]  /*02f0*/  ELECT P0, URZ, PT ;  /* 0x00000000003f782f */ /* 0x000fe40003800000 */
[----:B------:R-:W-:Y:S01]  /*0300*/  LEA.HI R4, R4, R63, RZ, 0x7 ;  /* 0x0000003f04047211 */ /* 0x000fe200078f38ff */
[----:B------:R-:W-:Y:S01]  /*0310*/  ULDC UR4, c[0x0][0x150] ;  /* 0x0000540000047ab9 */ /* 0x000fe20000000800 */
[----:B------:R-:W-:Y:S01]  /*0320*/  SHF.R.S32.HI R10, RZ, 0x1f, R3 ;  /* 0x0000001fff0a7819 */ /* 0x000fe20000011403 */
[----:B------:R-:W-:Y:S01]  /*0330*/  NOP ;  /* 0x0000000000007918 */ /* 0x000fe20000000000 */
[----:B------:R-:W-:Y:S01]  /*0340*/  LOP3.LUT R4, R4, 0xffffff80, RZ, 0xc0, !PT ;  /* 0xffffff8004047812 */ /* 0x000fe200078ec0ff */
[----:B------:R-:W-:Y:S01]  /*0350*/  NOP ;  /* 0x0000000000007918 */ /* 0x000fe20000000000 */
[----:B------:R-:W-:Y:S01]  /*0360*/  LEA.HI R10, R10, R3, RZ, 0x2 ;  /* 0x000000030a0a7211 */ /* 0x000fe200078f10ff */
[----:B------:R-:W1:Y:S01]  /*0370*/  LDC R12, c[0x0][0x144] ;  /* 0x00005100ff0c7b82 */ /* 0x000e620000000800 */
[----:B------:R-:W-:Y:S01]  /*0380*/  IMAD.MOV.U32 R22, RZ, RZ, 0x1 ;  /* 0x00000001ff167424 */ /* 0x000fe200078e00ff */
[----:B------:R-:W-:Y:S01]  /*0390*/  ISETP.NE.AND P3, PT, R5, RZ, PT ;  /* 0x000000ff0500720c */ /* 0x000fe20003f65270 */
[----:B------:R-:W-:Y:S01]  /*03a0*/  IMAD.IADD R8, R63, 0x1, -R4 ;  /* 0x000000013f087824 */ /* 0x000fe200078e0a04 */
[----:B------:R-:W-:Y:S01]  /*03b0*/  LOP3.LUT R10, R10, 0x3ffffffc, RZ, 0xc0, !PT ;  /* 0x3ffffffc0a0a7812 */ /* 0x000fe200078ec0ff */
[----:B------:R-:W2:Y:S03]  /*03c0*/  S2R R4, SR_CTAID.Y ;  /* 0x0000000000047919 */ /* 0x000ea60000002600 */
[----:B------:R-:W-:Y:S01]  /*03d0*/  SHF.R.S32.HI R7, RZ, 0x1f, R8 ;  /* 0x0000001fff077819 */ /* 0x000fe20000011408 */
[----:B------:R-:W-:Y:S01]  /*03e0*/  IMAD.IADD R10, R3, 0x1, -R10 ;  /* 0x00000001030a7824 */ /* 0x000fe200078e0a0a */
[----:B------:R-:W3:Y:S02]  /*03f0*/  LDC R14, c[0x0][0x140] ;  /* 0x00005000ff0e7b82 */ /* 0x000ee40000000800 */
[----:B------:R-:W-:-:S02]  /*0400*/  LEA.HI R7, R7, R8, RZ, 0x3 ;  /* 0x0000000807077211 */ /* 0x000fc400078f18ff */
[----:B-----5:R-:W-:Y:S02]  /*0410*/  ISETP.NE.OR P0, PT, R0, RZ, !P0 ;  /* 0x000000ff0000720c */ /* 0x020fe40004705670 */
[--C-:B------:R-:W-:Y:S02]  /*0420*/  SHF.R.S32.HI R0, RZ, 0x3, R7.reuse ;  /* 0x00000003ff007819 */ /* 0x100fe40000011407 */
[----:B------:R-:W-:Y:S02]  /*0430*/  SHF.R.S32.HI R7, RZ, 0x1f, R7 ;  /* 0x0000001fff077819 */ /* 0x000fe40000011407 */
[----:B0-----:R-:W-:Y:S02]  /*0440*/  I2FP.F32.U32 R9, UR8 ;  /* 0x0000000800097c45 */ /* 0x001fe40008201000 */
[----:B------:R-:W-:-:S03]  /*0450*/  LEA.HI R7, R7, R0, RZ, 0x2 ;  /* 0x0000000007077211 */ /* 0x000fc600078f10ff */
[----:B------:R-:W-:Y:S01]  /*0460*/  FMUL R9, R9, UR4 ;  /* 0x0000000409097c20 */ /* 0x000fe20008400000 */
[----:B------:R-:W-:Y:S01]  /*0470*/  LOP3.LUT R7, R7, 0xfffffffc, RZ, 0xc0, !PT ;  /* 0xfffffffc07077812 */ /* 0x000fe200078ec0ff */
[----:B------:R-:W-:Y:S01]  /*0480*/  VOTEU.ALL UP0, P0 ;  /* 0x00000000003f7886 */ /* 0x000fe20000000000 */
[----:B------:R-:W-:Y:S01]  /*0490*/  ULDC UR4, c[0x0][0x154] ;  /* 0x0000550000047ab9 */ /* 0x000fe20000000800 */
[----:B------:R-:W-:Y:S02]  /*04a0*/  VOTEU.ALL UP1, P0 ;  /* 0x00000000003f7886 */ /* 0x000fe40000020000 */
[----:B------:R-:W0:Y:S01]  /*04b0*/  F2I.U32.TRUNC.NTZ R9, R9 ;  /* 0x0000000900097305 */ /* 0x000e22000020f000 */
[----:B------:R-:W-:Y:S01]  /*04c0*/  IMAD.IADD R7, R0, 0x1, -R7 ;  /* 0x0000000100077824 */ /* 0x000fe200078e0a07 */
[----:B------:R-:W5:Y:S01]  /*04d0*/  @!UP0 S2UR UR7, SR_CgaCtaId ;  /* 0x00000000000789c3 */ /* 0x000f620000008800 */
[----:B------:R-:W-:Y:S01]  /*04e0*/  @!UP0 UMOV UR6, 0x400 ;  /* 0x0000040000068882 */ /* 0x000fe20000000000 */
[----:B---3--:R-:W-:Y:S01]  /*04f0*/  ISETP.EQ.U32.AND P2, PT, R14, 0x1, PT ;  /* 0x000000010e00780c */ /* 0x008fe20003f42070 */
[----:B------:R-:W-:Y:S01]  /*0500*/  IMAD R10, R10, 0x4, R7 ;  /* 0x000000040a0a7824 */ /* 0x000fe200078e0207 */
[----:B--2---:R-:W-:-:S03]  /*0510*/  I2FP.F32.U32 R3, R4 ;  /* 0x0000000400037245 */ /* 0x004fc60000201000 */
[C---:B------:R-:W-:Y:S01]  /*0520*/  IMAD.SHL.U32 R19, R10.reuse, 0x4, RZ ;  /* 0x000000040a137824 */ /* 0x040fe200078e00ff */
[----:B------:R-:W-:Y:S01]  /*0530*/  LEA.HI R0, R10, R10, RZ, 0x1 ;  /* 0x0000000a0a007211 */ /* 0x000fe200078f08ff */
[----:B------:R-:W-:Y:S01]  /*0540*/  FMUL R13, R3, UR4 ;  /* 0x00000004030d7c20 */ /* 0x000fe20008400000 */
[----:B------:R-:W2:Y:S01]  /*0550*/  LDC R7, c[0x0][0x148] ;  /* 0x00005200ff077b82 */ /* 0x000ea20000000800 */
[----:B------:R-:W-:Y:S01]  /*0560*/  UMOV UR4, 0x20 ;  /* 0x0000002000047882 */ /* 0x000fe20000000000 */
[----:B------:R-:W-:Y:S01]  /*0570*/  LOP3.LUT R11, R0, 0xfffffffe, RZ, 0xc0, !PT ;  /* 0xfffffffe000b7812 */ /* 0x000fe200078ec0ff */
[----:B0-----:R-:W-:Y:S01]  /*0580*/  IMAD.MOV R15, RZ, RZ, -R9 ;  /* 0x000000ffff0f7224 */ /* 0x001fe200078e0a09 */
[----:B------:R-:W-:Y:S01]  /*0590*/  SHF.R.S32.HI R9, RZ, 0x1f, R2 ;  /* 0x0000001fff097819 */ /* 0x000fe20000011402 */
[----:B------:R-:W0:Y:S01]  /*05a0*/  F2I.U32.TRUNC.NTZ R13, R13 ;  /* 0x0000000d000d7305 */ /* 0x000e22000020f000 */
[----:B------:R-:W-:Y:S01]  /*05b0*/  LOP3.LUT R19, R10, 0xc, R19, 0x78, !PT ;  /* 0x0000000c0a137812 */ /* 0x000fe200078e7813 */
[----:B-1----:R-:W-:Y:S01]  /*05c0*/  IMAD R3, R12, R15, UR8 ;  /* 0x000000080c037e24 */ /* 0x002fe2000f8e020f */
[----:B------:R-:W-:Y:S01]  /*05d0*/  LEA.HI R9, R9, R2, RZ, 0x2 ;  /* 0x0000000209097211 */ /* 0x000fe200078f10ff */
[----:B------:R-:W-:Y:S01]  /*05e0*/  IMAD.IADD R0, R10, 0x1, -R11 ;  /* 0x000000010a007824 */ /* 0x000fe200078e0a0b */
[----:B------:R-:W-:-:S04]  /*05f0*/  @!UP0 UIADD3 UR4, -UR4, 0x100000, URZ ;  /* 0x0010000004048890 */ /* 0x000fc8000fffe13f */
[----:B------:R-:W-:Y:S02]  /*0600*/  @!UP0 USHF.L.U32 UR5, UR4, 0xb, URZ ;  /* 0x0000000b04058899 */ /* 0x000fe4000800063f */
[----:B------:R-:W-:Y:S01]  /*0610*/  @!UP0 USHF.L.U32 UR4, UR4, 0x1, URZ ;  /* 0x0000000104048899 */ /* 0x000fe2000800063f */
[----:B------:R-:W-:Y:S01]  /*0620*/  VIADD R10, R5, 0xffffffff ;  /* 0xffffffff050a7836 */ /* 0x000fe20000000000 */
[----:B------:R-:W-:Y:S02]  /*0630*/  LOP3.LUT R9, R9, 0xfffffffc, RZ, 0xc0, !PT ;  /* 0xfffffffc09097812 */ /* 0x000fe400078ec0ff */
[----:B------:R-:W-:Y:S01]  /*0640*/  ISETP.NE.AND P4, PT, R0, R3, PT ;  /* 0x000000030000720c */ /* 0x000fe20003f85270 */
[----:B-----5:R-:W-:Y:S01]  /*0650*/  @!UP0 ULEA UR6, UR7, UR6, 0x18 ;  /* 0x0000000607068291 */ /* 0x020fe2000f8ec03f */
[----:B------:R-:W-:Y:S01]  /*0660*/  ISETP.GE.U32.AND P6, PT, R10, 0x2, PT ;  /* 0x000000020a00780c */ /* 0x000fe20003fc6070 */
[----:B------:R-:W-:Y:S01]  /*0670*/  IMAD.IADD R0, R2, 0x1, -R9 ;  /* 0x0000000102007824 */ /* 0x000fe200078e0a09 */
[----:B------:R-:W-:Y:S01]  /*0680*/  VOTEU.ALL UP0, P0 ;  /* 0x00000000003f7886 */ /* 0x000fe20000000000 */
[----:B------:R-:W-:Y:S01]  /*0690*/  LOP3.LUT P0, RZ, R8, 0x7, RZ, 0xc0, !PT ;  /* 0x0000000708ff7812 */ /* 0x000fe2000780c0ff */
[----:B0-----:R-:W-:Y:S01]  /*06a0*/  IMAD.MOV R20, RZ, RZ, -R13 ;  /* 0x000000ffff147224 */ /* 0x001fe200078e0a0d */
[----:B------:R-:W-:-:S02]  /*06b0*/  LOP3.LUT R11, R63, 0x7f, RZ, 0xc0, !PT ;  /* 0x0000007f3f0b7812 */ /* 0x000fc400078ec0ff */
[C---:B------:R-:W-:Y:S01]  /*06c0*/  ISETP.NE.AND P1, PT, R0.reuse, 0x3, PT ;  /* 0x000000030000780c */ /* 0x040fe20003f25270 */
[----:B--2---:R-:W-:Y:S01]  /*06d0*/  IMAD R9, R7, R20, R4 ;  /* 0x0000001407097224 */ /* 0x004fe200078e0204 */
[C---:B------:R-:W-:Y:S02]  /*06e0*/  ISETP.LT.U32.AND P0, PT, R19.reuse, 0x4, !P0 ;  /* 0x000000041300780c */ /* 0x040fe40004701070 */
[----:B------:R-:W-:Y:S01]  /*06f0*/  @P4 LEA.HI R2, R19, R19, RZ, 0x1 ;  /* 0x0000001313024211 */ /* 0x000fe200078f08ff */
[----:B------:R-:W0:Y:S02]  /*0700*/  FENCE.VIEW.ASYNC.S ;  /* 0x00000000000073c6 */ /* 0x000e240000000000 */
[----:B0-----:R0:W1:Y:S01]  /*0710*/  @!UP0 SYNCS.EXCH.64 URZ, [UR6+0x50], UR4 ;  /* 0x00005004063f85b2 */ /* 0x0010620008000100 */
[----:B------:R-:W-:Y:S02]  /*0720*/  ISETP.EQ.OR P1, PT, R0, RZ, !P1 ;  /* 0x000000ff0000720c */ /* 0x000fe40004f22670 */
[----:B------:R-:W-:-:S02]  /*0730*/  @P4 SHF.R.S32.HI R2, RZ, 0x1, R2 ;  /* 0x00000001ff024819 */ /* 0x000fc40000011402 */
[----:B------:R-:W-:Y:S02]  /*0740*/  ISETP.EQ.AND P1, PT, R5, RZ, P1 ;  /* 0x000000ff0500720c */ /* 0x000fe40000f22270 */
[----:B------:R-:W-:Y:S02]  /*0750*/  @P4 ISETP.NE.AND P5, PT, R2, R9, PT ;  /* 0x000000090200420c */ /* 0x000fe40003fa5270 */
[----:B------:R-:W-:Y:S02]  /*0760*/  SEL R9, RZ, 0x1, !P0 ;  /* 0x00000001ff097807 */ /* 0x000fe40004000000 */
[----:B------:R-:W-:Y:S02]  /*0770*/  @P4 SEL R22, RZ, 0x1, P5 ;  /* 0x00000001ff164807 */ /* 0x000fe40002800000 */
[----:B------:R-:W-:Y:S02]  /*0780*/  SEL R18, RZ, 0x1, !P1 ;  /* 0x00000001ff127807 */ /* 0x000fe40004800000 */
[----:B------:R-:W-:Y:S01]  /*0790*/  LOP3.LUT R22, R22, R9, RZ, 0xc0, !PT ;  /* 0x0000000916167212 */ /* 0x000fe200078ec0ff */
[----:B------:R0:W2:Y:S01]  /*07a0*/  @!UP1 SYNCS.EXCH.64 URZ, [UR6+0x58], UR4 ;  /* 0x00005804063f95b2 */ /* 0x0000a20008000100 */
[----:B------:R-:W-:Y:S01]  /*07b0*/  SEL R18, R18, 0x2, P6 ;  /* 0x0000000212127807 */ /* 0x000fe20003000000 */
[----:B------:R-:W-:Y:S01]  /*07c0*/  NOP ;  /* 0x0000000000007918 */ /* 0x000fe20000000000 */
[----:B------:R-:W-:Y:S05]  /*07d0*/  @!P2 BRA `(.L_x_3) ;  /* 0x000000000008a947 */ /* 0x000fea0003800000 */
[----:B-12-4-:R-:W-:Y:S01]  /*07e0*/  UCGABAR_ARV ;  /* 0x00000000000079c7 */ /* 0x016fe20008000000 */
[----:B------:R-:W-:Y:S05]  /*07f0*/  BRA `(.L_x_4) ;  /* 0x0000000000047947 */ /* 0x000fea0003800000 */
.L_x_3:
[----:B-12-4-:R-:W-:Y:S01]  /*0800*/  NOP ;  /* 0x0000000000007918 */ /* 0x016fe20000000000 */
.L_x_4:
[----:B------:R-:W1:Y:S01]  /*0810*/  LDC R2, c[0x0][0x65c] ;  /* 0x00019700ff027b82 */ /* 0x000e620000000800 */
[----:B------:R-:W-:Y:S02]  /*0820*/  IMAD.U32 R8, RZ, RZ, UR8 ;  /* 0x00000008ff087e24 */ /* 0x000fe4000f8e00ff */
[----:B------:R-:W-:Y:S01]  /*0830*/  IMAD.MOV.U32 R9, RZ, RZ, RZ ;  /* 0x000000ffff097224 */ /* 0x000fe200078e00ff */
[----:B-1----:R-:W-:-:S04]  /*0840*/  ISETP.NE.AND P1, PT, R2, 0x1, PT ;  /* 0x000000010200780c */ /* 0x002fc80003f25270 */
[----:B------:R-:W-:-:S09]  /*0850*/  P2R R5, PR, RZ, 0x2 ;  /* 0x00000002ff057803 */ /* 0x000fd20000000000 */
[----:B------:R-:W1:Y:S01]  /*0860*/  @P1 LDC R17, c[0x0][0x10] ;  /* 0x00000400ff111b82 */ /* 0x000e620000000800 */
[----:B------:R-:W-:Y:S02]  /*0870*/  @P1 IMAD.MOV.U32 R5, RZ, RZ, RZ ;  /* 0x000000ffff051224 */ /* 0x000fe400078e00ff */
[----:B------:R-:W-:-:S05]  /*0880*/  @P1 IMAD.MOV.U32 R15, RZ, RZ, RZ ;  /* 0x000000ffff0f1224 */ /* 0x000fca00078e00ff */
[----:B------:R-:W2:Y:S01]  /*0890*/  @!P1 LDC R13, c[0x0][0xc] ;  /* 0x00000300ff0d9b82 */ /* 0x000ea20000000800 */
[----:B0-----:R-:W-:Y:S01]  /*08a0*/  ULDC UR4, c[0x0][0xc] ;  /* 0x0000030000047ab9 */ /* 0x001fe20000000800 */
[----:B------:R-:W-:Y:S01]  /*08b0*/  ULDC UR5, c[0x0][0x10] ;  /* 0x0000040000057ab9 */ /* 0x000fe20000000800 */
[----:B------:R-:W-:Y:S01]  /*08c0*/  ULDC UR6, c[0x0][0x14] ;  /* 0x0000050000067ab9 */ /* 0x000fe20000000800 */
[----:B------:R-:W-:-:S04]  /*08d0*/  UIMAD.WIDE.U32 UR4, UR4, UR5, URZ ;  /* 0x00000005040472a5 */ /* 0x000fc8000f8e003f */
[----:B------:R-:W-:Y:S02]  /*08e0*/  UIMAD.WIDE.U32 UR38, UR4, UR6, URZ ;  /* 0x00000006042672a5 */ /* 0x000fe4000f8e003f */
[----:B------:R-:W-:-:S04]  /*08f0*/  UIMAD UR41, UR5, UR6, URZ ;  /* 0x00000006052972a4 */ /* 0x000fc8000f8e023f */
[----:B------:R-:W-:Y:S01]  /*0900*/  UIADD3 UR41, UR39, UR41, URZ ;  /* 0x0000002927297290 */ /* 0x000fe2000fffe03f */
[----:B-1----:R-:W-:-:S04]  /*0910*/  @P1 IMAD.WIDE.U32 R16, R17, UR8, R4 ;  /* 0x0000000811101c25 */ /* 0x002fc8000f8e0004 */
[----:B------:R-:W-:Y:S02]  /*0920*/  @P1 IMAD.IADD R17, R17, 0x1, R15 ;  /* 0x0000000111111824 */ /* 0x000fe400078e020f */
[----:B--2---:R-:W-:-:S04]  /*0930*/  @!P1 IMAD.WIDE.U32 R8, R4, R13, R8 ;  /* 0x0000000d04089225 */ /* 0x004fc800078e0008 */
[----:B------:R-:W-:Y:S02]  /*0940*/  @!P1 IMAD.MOV.U32 R16, RZ, RZ, R8 ;  /* 0x000000ffff109224 */ /* 0x000fe400078e0008 */
[----:B------:R-:W-:Y:S01]  /*0950*/  @!P1 IMAD.MOV.U32 R17, RZ, RZ, R9 ;  /* 0x000000ffff119224 */ /* 0x000fe200078e0009 */
[----:B------:R-:W-:Y:S06]  /*0960*/  @!P2 BRA `(.L_x_5) ;  /* 0x00000000000ca947 */ /* 0x000fec0003800000 */
[----:B------:R-:W-:Y:S01]  /*0970*/  UCGABAR_WAIT ;  /* 0x0000000000007dc7 */ /* 0x000fe20008000000 */
[----:B------:R-:W-:Y:S01]  /*0980*/  CCTL.IVALL ;  /* 0x00000000ff00798f */ /* 0x000fe20002000000 */
[----:B------:R-:W-:Y:S05]  /*0990*/  BRA `(.L_x_6) ;  /* 0x0000000000047947 */ /* 0x000fea0003800000 */
.L_x_5:
[----:B------:R-:W-:Y:S06]  /*09a0*/  BAR.SYNC.DEFER_BLOCKING 0x0 ;  /* 0x0000000000007b1d */ /* 0x000fec0000010000 */
.L_x_6:
[----:B------:R-:W-:Y:S05]  /*09b0*/  @!P3 BRA `(.L_x_7) ;  /* 0x0000004000d4b947 */ /* 0x000fea0003800000 */
[----:B------:R-:W-:-:S13]  /*09c0*/  ISETP.GT.U32.AND P0, PT, R10, 0x1, PT ;  /* 0x000000010a00780c */ /* 0x000fda0003f04070 */
[----:B------:R-:W-:Y:S05]  /*09d0*/  @P0 EXIT ;  /* 0x000000000000094d */ /* 0x000fea0003800000 */
[----:B------:R-:W-:Y:S01]  /*09e0*/  ULDC.64 UR4, c[0x0][0x650] ;  /* 0x0001940000047ab9 */ /* 0x000fe20000000a00 */
[----:B------:R-:W-:Y:S01]  /*09f0*/  PRMT R0, RZ, 0x7610, R0 ;  /* 0x00007610ff007816 */ /* 0x000fe20000000000 */
[----:B------:R-:W-:Y:S01]  /*0a00*/  IMAD.MOV.U32 R71, RZ, RZ, -0x1 ;  /* 0xffffffffff477424 */ /* 0x000fe200078e00ff */
[----:B------:R-:W-:Y:S01]  /*0a10*/  ISETP.GE.U32.AND P0, PT, R16, UR4, PT ;  /* 0x0000000410007c0c */ /* 0x000fe2000bf06070 */
[----:B------:R-:W-:Y:S02]  /*0a20*/  IMAD.MOV.U32 R70, RZ, RZ, -0x1 ;  /* 0xffffffffff467424 */ /* 0x000fe400078e00ff */
[----:B------:R-:W-:Y:S01]  /*0a30*/  IMAD.MOV.U32 R69, RZ, RZ, -0x1 ;  /* 0xffffffffff457424 */ /* 0x000fe200078e00ff */
[----:B------:R-:W-:-:S13]  /*0a40*/  ISETP.GE.U32.AND.EX P0, PT, R17, UR5, PT, P0 ;  /* 0x0000000511007c0c */ /* 0x000fda000bf06100 */
[----:B------:R-:W-:Y:S05]  /*0a50*/  @P0 BRA `(.L_x_8) ;  /* 0x0000000400280947 */ /* 0x000fea0003800000 */
[----:B------:R-:W0:Y:S01]  /*0a60*/  LDC.64 R24, c[0x0][0x628] ;  /* 0x00018a00ff187b82 */ /* 0x000e220000000a00 */
[----:B------:R-:W-:Y:S02]  /*0a70*/  IMAD.MOV.U32 R8, RZ, RZ, R16 ;  /* 0x000000ffff087224 */ /* 0x000fe400078e0010 */
[----:B------:R-:W-:-:S05]  /*0a80*/  IMAD.MOV.U32 R9, RZ, RZ, R17 ;  /* 0x000000ffff097224 */ /* 0x000fca00078e0011 */
[----:B------:R-:W1:Y:S08]  /*0a90*/  LDC R0, c[0x0][0x630] ;  /* 0x00018c00ff007b82 */ /* 0x000e700000000800 */
[----:B------:R-:W2:Y:S01]  /*0aa0*/  LDC.64 R26, c[0x0][0x620] ;  /* 0x00018800ff1a7b82 */ /* 0x000ea20000000a00 */
[----:B0-----:R-:W-:-:S04]  /*0ab0*/  ISETP.NE.U32.AND P0, PT, R24, RZ, PT ;  /* 0x000000ff1800720c */ /* 0x001fc80003f05070 */
[----:B------:R-:W-:-:S13]  /*0ac0*/  ISETP.NE.AND.EX P0, PT, R25, RZ, PT, P0 ;  /* 0x000000ff1900720c */ /* 0x000fda0003f05300 */
[----:B-12---:R-:W-:Y:S05]  /*0ad0*/  @!P0 BRA `(.L_x_9) ;  /* 0x0000000000288947 */ /* 0x006fea0003800000 */
[----:B------:R-:W0:Y:S02]  /*0ae0*/  LDC R15, c[0x0][0x634] ;  /* 0x00018d00ff0f7b82 */ /* 0x000e240000000800 */
[----:B0-----:R-:W-:-:S05]  /*0af0*/  IADD3 R15, P0, R16, R15, RZ ;  /* 0x0000000f100f7210 */ /* 0x001fca0007f1e0ff */
[----:B------:R-:W-:-:S04]  /*0b00*/  IMAD.X R21, RZ, RZ, R17, P0 ;  /* 0x000000ffff157224 */ /* 0x000fc800000e0611 */
[----:B------:R-:W-:-:S04]  /*0b10*/  IMAD.WIDE.U32 R8, R21, R24, RZ ;  /* 0x0000001815087225 */ /* 0x000fc800078e00ff */
[----:B------:R-:W-:-:S04]  /*0b20*/  IMAD.WIDE.U32 R12, P0, R15, R25, R8 ;  /* 0x000000190f0c7225 */ /* 0x000fc80007800008 */
[----:B------:R-:W-:-:S04]  /*0b30*/  IMAD.WIDE.U32 R8, R15, R24, RZ ;  /* 0x000000180f087225 */ /* 0x000fc800078e00ff */
[----:B------:R-:W-:Y:S01]  /*0b40*/  IMAD.X R15, RZ, RZ, RZ, P0 ;  /* 0x000000ffff0f7224 */ /* 0x000fe200000e06ff */
[----:B------:R-:W-:Y:S01]  /*0b50*/  IADD3 RZ, P0, R9, R12, RZ ;  /* 0x0000000c09ff7210 */ /* 0x000fe20007f1e0ff */
[----:B------:R-:W-:-:S04]  /*0b60*/  IMAD.MOV.U32 R14, RZ, RZ, R13 ;  /* 0x000000ffff0e7224 */ /* 0x000fc800078e000d */
[----:B------:R-:W-:-:S08]  /*0b70*/  IMAD.WIDE.U32.X R8, R21, R25, R14, P0 ;  /* 0x0000001915087225 */ /* 0x000fd000000e040e */
.L_x_9:
[----:B------:R-:W0:Y:S01]  /*0b80*/  LDC.64 R28, c[0x0][0x640] ;  /* 0x00019000ff1c7b82 */ /* 0x000e220000000a00 */
[--C-:B------:R-:W-:Y:S01]  /*0b90*/  SHF.R.U64 R69, R8, R0, R9.reuse ;  /* 0x0000000008457219 */ /* 0x100fe20000001209 */
[----:B------:R-:W-:Y:S01]  /*0ba0*/  IMAD R20, R7, R20, R4 ;  /* 0x0000001407147224 */ /* 0x000fe200078e0204 */
[----:B------:R-:W-:Y:S02]  /*0bb0*/  SHF.R.U32.HI R0, RZ, R0, R9 ;  /* 0x00000000ff007219 */ /* 0x000fe40000011609 */
[----:B------:R-:W-:-:S03]  /*0bc0*/  IADD3 R5, P0, RZ, -R69, RZ ;  /* 0x80000045ff057210 */ /* 0x000fc60007f1e0ff */
[----:B------:R-:W1:Y:S02]  /*0bd0*/  LDC R12, c[0x0][0x618] ;  /* 0x00018600ff0c7b82 */ /* 0x000e640000000800 */
[----:B------:R-:W-:-:S04]  /*0be0*/  IMAD.X R9, RZ, RZ, ~R0, P0 ;  /* 0x000000ffff097224 */ /* 0x000fc800000e0e00 */
[-C--:B------:R-:W-:Y:S02]  /*0bf0*/  IMAD R0, R9, R26.reuse, RZ ;  /* 0x0000001a09007224 */ /* 0x080fe400078e02ff */
[----:B------:R-:W2:Y:S01]  /*0c00*/  LDC R14, c[0x0][0x608] ;  /* 0x00018200ff0e7b82 */ /* 0x000ea20000000800 */
[----:B------:R-:W-:-:S04]  /*0c10*/  IMAD.WIDE.U32 R8, R5, R26, R16 ;  /* 0x0000001a05087225 */ /* 0x000fc800078e0010 */
[----:B------:R-:W-:Y:S02]  /*0c20*/  IMAD R5, R5, R27, R0 ;  /* 0x0000001b05057224 */ /* 0x000fe400078e0200 */
[----:B------:R-:W-:Y:S01]  /*0c30*/  IMAD.MOV.U32 R27, RZ, RZ, 0x1 ;  /* 0x00000001ff1b7424 */ /* 0x000fe200078e00ff */
[----:B------:R-:W3:Y:S01]  /*0c40*/  LDC R24, c[0x0][0x658] ;  /* 0x00019600ff187b82 */ /* 0x000ee20000000800 */
[----:B------:R-:W-:Y:S01]  /*0c50*/  IMAD.IADD R5, R9, 0x1, R5 ;  /* 0x0000000109057824 */ /* 0x000fe200078e0205 */
[----:B0-----:R-:W-:Y:S01]  /*0c60*/  ISETP.NE.U32.AND P0, PT, R28, RZ, PT ;  /* 0x000000ff1c00720c */ /* 0x001fe20003f05070 */
[----:B------:R-:W-:-:S03]  /*0c70*/  IMAD.MOV.U32 R9, RZ, RZ, -0x1 ;  /* 0xffffffffff097424 */ /* 0x000fc600078e00ff */
[----:B------:R-:W-:Y:S02]  /*0c80*/  ISETP.NE.AND.EX P0, PT, R29, RZ, PT, P0 ;  /* 0x000000ff1d00720c */ /* 0x000fe40003f05300 */
[----:B------:R-:W0:Y:S01]  /*0c90*/  LDC R21, c[0x0][0x600] ;  /* 0x00018000ff157b82 */ /* 0x000e220000000800 */
[-CC-:B-1----:R-:W-:Y:S02]  /*0ca0*/  SHF.R.U64 R10, R8, R12.reuse, R5.reuse ;  /* 0x0000000c080a7219 */ /* 0x182fe40000001205 */
[----:B------:R-:W-:-:S05]  /*0cb0*/  SHF.R.U32.HI R5, RZ, R12, R5 ;  /* 0x0000000cff057219 */ /* 0x000fca0000011605 */
[----:B------:R-:W1:Y:S01]  /*0cc0*/  LDC R23, c[0x0][0x648] ;  /* 0x00019200ff177b82 */ /* 0x000e620000000800 */
[-CC-:B--2---:R-:W-:Y:S02]  /*0cd0*/  SHF.R.U64 R30, R10, R14.reuse, R5.reuse ;  /* 0x0000000e0a1e7219 */ /* 0x184fe40000001205 */
[----:B------:R-:W-:-:S05]  /*0ce0*/  SHF.R.U32.HI R5, RZ, R14, R5 ;  /* 0x0000000eff057219 */ /* 0x000fca0000011605 */
[----:B------:R-:W2:Y:S01]  /*0cf0*/  LDC R25, c[0x0][0x638] ;  /* 0x00018e00ff197b82 */ /* 0x000ea20000000800 */
[-CC-:B---3--:R-:W-:Y:S02]  /*0d00*/  SHF.R.U64 R14, R30, R24.reuse, R5.reuse ;  /* 0x000000181e0e7219 */ /* 0x188fe40000001205 */
[-C--:B------:R-:W-:Y:S02]  /*0d10*/  SHF.L.U32 R0, R9, R24.reuse, RZ ;  /* 0x0000001809007219 */ /* 0x080fe400000006ff */
[----:B------:R-:W-:Y:S01]  /*0d20*/  SHF.R.U32.HI R5, RZ, R24, R5 ;  /* 0x00000018ff057219 */ /* 0x000fe20000011605 */
[----:B------:R-:W-:Y:S01]  /*0d30*/  IMAD.MOV.U32 R4, RZ, RZ, R14 ;  /* 0x000000ffff047224 */ /* 0x000fe200078e000e */
[----:B------:R-:W-:Y:S01]  /*0d40*/  LOP3.LUT R7, RZ, R0, RZ, 0x33, !PT ;  /* 0x00000000ff077212 */ /* 0x000fe200078e33ff */
[----:B------:R-:W3:Y:S01]  /*0d50*/  LDC R26, c[0x0][0x610] ;  /* 0x00018400ff1a7b82 */ /* 0x000ee20000000800 */
[----:B------:R-:W-:Y:S05]  /*0d60*/  @!P0 BRA `(.L_x_10) ;  /* 0x0000000000288947 */ /* 0x000fea0003800000 */
[----:B------:R-:W4:Y:S02]  /*0d70*/  LDC R13, c[0x0][0x64c] ;  /* 0x00019300ff0d7b82 */ /* 0x000f240000000800 */
[----:B----4-:R-:W-:-:S05]  /*0d80*/  IADD3 R13, P0, R14, R13, RZ ;  /* 0x0000000d0e0d7210 */ /* 0x010fca0007f1e0ff */
        /* <DEDUP_REMOVED lines=8> */
.L_x_10:
[----:B-1----:R-:W-:Y:S01]  /*0e10*/  SHF.R.U64 R4, R4, R23, R5 ;  /* 0x0000001704047219 */ /* 0x002fe20000001205 */
[----:B0-----:R-:W-:Y:S01]  /*0e20*/  VIADD R5, R21, 0xffffffff ;  /* 0xffffffff15057836 */ /* 0x001fe20000000000 */
[----:B------:R-:W-:Y:S02]  /*0e30*/  SHF.L.U32 R0, R27, R24, RZ ;  /* 0x000000181b007219 */ /* 0x000fe400000006ff */
[----:B------:R-:W-:Y:S01]  /*0e40*/  LOP3.LUT R7, R30, R7, RZ, 0xc0, !PT ;  /* 0x000000071e077212 */ /* 0x000fe200078ec0ff */
[----:B------:R-:W-:Y:S01]  /*0e50*/  IMAD.MOV R8, RZ, RZ, -R4 ;  /* 0x000000ffff087224 */ /* 0x000fe200078e0a04 */
[----:B------:R-:W-:Y:S02]  /*0e60*/  SEL R3, R3, R20, !P1 ;  /* 0x0000001403037207 */ /* 0x000fe40004800000 */
[----:B------:R-:W-:Y:S01]  /*0e70*/  LOP3.LUT R5, R10, R5, RZ, 0xc0, !PT ;  /* 0x000000050a057212 */ /* 0x000fe200078ec0ff */
[----:B------:R-:W-:Y:S02]  /*0e80*/  IMAD R4, R0, R4, R7 ;  /* 0x0000000400047224 */ /* 0x000fe400078e0207 */
[----:B--2---:R-:W-:-:S02]  /*0e90*/  IMAD R0, R8, R25, R14 ;  /* 0x0000001908007224 */ /* 0x004fc400078e020e */
[----:B---3--:R-:W-:Y:S02]  /*0ea0*/  IMAD R3, R4, R26, R3 ;  /* 0x0000001a04037224 */ /* 0x008fe400078e0203 */
[----:B------:R-:W-:Y:S02]  /*0eb0*/  IMAD.MOV.U32 R7, RZ, RZ, 0x1 ;  /* 0x00000001ff077424 */ /* 0x000fe400078e00ff */
[----:B------:R-:W-:-:S03]  /*0ec0*/  IMAD R4, R0, R21, R5 ;  /* 0x0000001500047224 */ /* 0x000fc600078e0205 */
[----:B------:R-:W-:Y:S02]  /*0ed0*/  PRMT R0, R7, 0x7610, R0 ;  /* 0x0000761007007816 */ /* 0x000fe40000000000 */
[----:B------:R-:W-:Y:S02]  /*0ee0*/  SEL R70, R4, R3, !P1 ;  /* 0x0000000304467207 */ /* 0x000fe40004800000 */
[----:B------:R-:W-:-:S07]  /*0ef0*/  SEL R71, R3, R4, !P1 ;  /* 0x0000000403477207 */ /* 0x000fce0004800000 */
.L_x_8:
[----:B------:R-:W-:-:S08]  /*0f00*/  NOP ;  /* 0x0000000000007918 */ /* 0x000fd00000000000 */
[----:B------:R-:W0:Y:S02]  /*0f10*/  USETMAXREG.TRY_ALLOC.CTAPOOL UP0, 0xe8 ;  /* 0x000000e8000079c8 */ /* 0x000e240008000600 */
[----:B0-----:R-:W-:-:S13]  /*0f20*/  PLOP3.LUT P0, PT, PT, PT, UP0, 0x80, 0x0 ;  /* 0x000000000000781c */ /* 0x001fda0003f0f008 */
[----:B------:R-:W-:Y:S05]  /*0f30*/  @!P0 BRA `(.L_x_8) ;  /* 0xfffffffc00f08947 */ /* 0x000fea000383ffff */
[----:B------:R-:W-:Y:S01]  /*0f40*/  ULDC.64 UR4, c[0x0][0x598] ;  /* 0x0001660000047ab9 */ /* 0x000fe20000000a00 */
[----:B------:R-:W-:Y:S01]  /*0f50*/  ULDC.64 UR36, c[0x0][0x208] ;  /* 0x0000820000247ab9 */ /* 0x000fe20000000a00 */
[----:B------:R-:W-:-:S04]  /*0f60*/  ISETP.NE.U32.AND P0, PT, RZ, UR4, PT ;  /* 0x00000004ff007c0c */ /* 0x000fc8000bf05070 */
[----:B------:R-:W-:-:S13]  /*0f70*/  ISETP.NE.AND.EX P0, PT, RZ, UR5, PT, P0 ;  /* 0x00000005ff007c0c */ /* 0x000fda000bf05300 */
[----:B------:R-:W-:Y:S05]  /*0f80*/  @!P0 BRA `(.L_x_11) ;  /* 0x00000000001c8947 */ /* 0x000fea0003800000 */
[----:B------:R-:W0:Y:S02]  /*0f90*/  LDC.64 R4, c[0x0][0x598] ;  /* 0x00016600ff047b82 */ /* 0x000e240000000a00 */
[----:B0-----:R-:W2:Y:S02]  /*0fa0*/  LDG.E.64 R4, desc[UR36][R4.64] ;  /* 0x0000002404047981 */ /* 0x001ea4000c1e1b00 */
[----:B--2---:R-:W-:-:S04]  /*0fb0*/  ISETP.NE.U32.AND P0, PT, R4, RZ, PT ;  /* 0x000000ff0400720c */ /* 0x004fc80003f05070 */
[----:B------:R-:W-:-:S13]  /*0fc0*/  ISETP.NE.AND.EX P0, PT, R5, RZ, PT, P0 ;  /* 0x000000ff0500720c */ /* 0x000fda0003f05300 */
[----:B------:R-:W-:Y:S05]  /*0fd0*/  @!P0 BRA `(.L_x_11) ;  /* 0x0000000000088947 */ /* 0x000fea0003800000 */
[----:B------:R0:W5:Y:S01]  /*0fe0*/  LD.E R23, desc[UR36][R4.64] ;  /* 0x0000002404177980 */ /* 0x000162000c101900 */
[----:B------:R-:W-:Y:S05]  /*0ff0*/  BRA `(.L_x_12) ;  /* 0x0000000000247947 */ /* 0x000fea0003800000 */
.L_x_11:
[----:B------:R-:W-:Y:S02]  /*1000*/  ULDC.64 UR4, c[0x0][0x588] ;  /* 0x0001620000047ab9 */ /* 0x000fe40000000a00 */
[----:B------:R-:W-:-:S04]  /*1010*/  ISETP.NE.U32.AND P0, PT, RZ, UR4, PT ;  /* 0x00000004ff007c0c */ /* 0x000fc8000bf05070 */
[----:B------:R-:W-:-:S13]  /*1020*/  ISETP.NE.AND.EX P0, PT, RZ, UR5, PT, P0 ;  /* 0x00000005ff007c0c */ /* 0x000fda000bf05300 */
[----:B------:R-:W-:Y:S05]  /*1030*/  @!P0 BRA `(.L_x_13) ;  /* 0x00000000000c8947 */ /* 0x000fea0003800000 */
[----:B------:R-:W0:Y:S02]  /*1040*/  LDC.64 R4, c[0x0][0x588] ;  /* 0x00016200ff047b82 */ /* 0x000e240000000a00 */
[----:B0-----:R1:W5:Y:S01]  /*1050*/  LDG.E R23, desc[UR36][R4.64] ;  /* 0x0000002404177981 */ /* 0x001362000c1e1900 */
[----:B------:R-:W-:Y:S05]  /*1060*/  BRA `(.L_x_12) ;  /* 0x0000000000087947 */ /* 0x000fea0003800000 */
.L_x_13:
[----:B------:R-:W-:Y:S02]  /*1070*/  ULDC UR4, c[0x0][0x580] ;  /* 0x0001600000047ab9 */ /* 0x000fe40000000800 */
[----:B------:R-:W-:-:S07]  /*1080*/  IMAD.U32 R23, RZ, RZ, UR4 ;  /* 0x00000004ff177e24 */ /* 0x000fce000f8e00ff */
.L_x_12:
[----:B------:R-:W-:Y:S02]  /*1090*/  ULDC.64 UR4, c[0x0][0x5a0] ;  /* 0x0001680000047ab9 */ /* 0x000fe40000000a00 */
[----:B------:R-:W-:-:S04]  /*10a0*/  ISETP.NE.U32.AND P0, PT, RZ, UR4, PT ;  /* 0x00000004ff007c0c */ /* 0x000fc8000bf05070 */
[----:B------:R-:W-:-:S13]  /*10b0*/  ISETP.NE.AND.EX P0, PT, RZ, UR5, PT, P0 ;  /* 0x00000005ff007c0c */ /* 0x000fda000bf05300 */
[----:B------:R-:W-:Y:S05]  /*10c0*/  @!P0 BRA `(.L_x_14) ;  /* 0x00000000001c8947 */ /* 0x000fea0003800000 */
[----:B01----:R-:W0:Y:S02]  /*10d0*/  LDC.64 R4, c[0x0][0x5a0] ;  /* 0x00016800ff047b82 */ /* 0x003e240000000a00 */
[----:B0-----:R-:W2:Y:S02]  /*10e0*/  LDG.E.64 R4, desc[UR36][R4.64] ;  /* 0x0000002404047981 */ /* 0x001ea4000c1e1b00 */
[----:B--2---:R-:W-:-:S04]  /*10f0*/  ISETP.NE.U32.AND P0, PT, R4, RZ, PT ;  /* 0x000000ff0400720c */ /* 0x004fc80003f05070 */
[----:B------:R-:W-:-:S13]  /*1100*/  ISETP.NE.AND.EX P0, PT, R5, RZ, PT, P0 ;  /* 0x000000ff0500720c */ /* 0x000fda0003f05300 */
[----:B------:R-:W-:Y:S05]  /*1110*/  @!P0 BRA `(.L_x_14) ;  /* 0x0000000000088947 */ /* 0x000fea0003800000 */
[----:B------:R0:W5:Y:S01]  /*1120*/  LD.E R58, desc[UR36][R4.64] ;  /* 0x00000024043a7980 */ /* 0x000162000c101900 */
[----:B------:R-:W-:Y:S05]  /*1130*/  BRA `(.L_x_15) ;  /* 0x0000000000247947 */ /* 0x000fea0003800000 */
.L_x_14:
[----:B------:R-:W-:Y:S02]  /*1140*/  ULDC.64 UR4, c[0x0][0x590] ;  /* 0x0001640000047ab9 */ /* 0x000fe40000000a00 */
[----:B------:R-:W-:-:S04]  /*1150*/  ISETP.NE.U32.AND P0, PT, RZ, UR4, PT ;  /* 0x00000004ff007c0c */ /* 0x000fc8000bf05070 */
[----:B------:R-:W-:-:S13]  /*1160*/  ISETP.NE.AND.EX P0, PT, RZ, UR5, PT, P0 ;  /* 0x00000005ff007c0c */ /* 0x000fda000bf05300 */
[----:B------:R-:W-:Y:S05]  /*1170*/  @!P0 BRA `(.L_x_16) ;  /* 0x00000000000c8947 */ /* 0x000fea0003800000 */
[----:B------:R-:W2:Y:S02]  /*1180*/  LDC.64 R58, c[0x0][0x590] ;  /* 0x00016400ff3a7b82 */ /* 0x000ea40000000a00 */
[----:B--2---:R2:W5:Y:S01]  /*1190*/  LDG.E R58, desc[UR36][R58.64] ;  /* 0x000000243a3a7981 */ /* 0x004562000c1e1900 */
[----:B------:R-:W-:Y:S05]  /*11a0*/  BRA `(.L_x_15) ;  /* 0x0000000000087947 */ /* 0x000fea0003800000 */
.L_x_16:
[----:B------:R-:W-:Y:S02]  /*11b0*/  ULDC UR4, c[0x0][0x584] ;  /* 0x0001610000047ab9 */ /* 0x000fe40000000800 */
[----:B------:R-:W-:-:S07]  /*11c0*/  IMAD.U32 R58, RZ, RZ, UR4 ;  /* 0x00000004ff3a7e24 */ /* 0x000fce000f8e00ff */
.L_x_15:
[----:B------:R-:W-:-:S13]  /*11d0*/  LOP3.LUT P0, RZ, R0, 0xff, RZ, 0xc0, !PT ;  /* 0x000000ff00ff7812 */ /* 0x000fda000780c0ff */
[----:B------:R-:W-:Y:S05]  /*11e0*/  @!P0 EXIT ;  /* 0x000000000000894d */ /* 0x000fea0003800000 */
[----:B------:R-:W3:Y:S01]  /*11f0*/  LDC R61, c[0x0][0x658] ;  /* 0x00019600ff3d7b82 */ /* 0x000ee20000000800 */
[----:B------:R-:W-:Y:S01]  /*1200*/  ULDC.64 UR6, c[0x0][0x288] ;  /* 0x0000a20000067ab9 */ /* 0x000fe20000000a00 */
[----:B------:R-:W-:Y:S01]  /*1210*/  LOP3.LUT R6, R6, 0x1, RZ, 0xc0, !PT ;  /* 0x0000000106067812 */ /* 0x000fe200078ec0ff */
[----:B------:R-:W-:Y:S01]  /*1220*/  UIADD3 UR4, UR7, 0x3f, URZ ;  /* 0x0000003f07047890 */ /* 0x000fe2000fffe03f */
[----:B------:R-:W-:Y:S01]  /*1230*/  SHF.R.U32.HI R0, RZ, 0x2, R63 ;  /* 0x00000002ff007819 */ /* 0x000fe2000001163f */
[----:B------:R-:W-:Y:S01]  /*1240*/  IMAD.U32 R3, RZ, RZ, UR6 ;  /* 0x00000006ff037e24 */ /* 0x000fe2000f8e00ff */
[----:B------:R-:W-:Y:S01]  /*1250*/  SHF.R.U32.HI R11, RZ, 0x1, R11 ;  /* 0x00000001ff0b7819 */ /* 0x000fe2000001160b */
[----:B------:R-:W-:Y:S01]  /*1260*/  USHF.R.S32.HI UR5, URZ, 0x1f, UR4 ;  /* 0x0000001f3f057899 */ /* 0x000fe20008011404 */
[----:B01----:R-:W0:Y:S01]  /*1270*/  LDC.64 R4, c[0x0][0x5c8] ;  /* 0x00017200ff047b82 */ /* 0x003e220000000a00 */
[----:B------:R-:W-:Y:S01]  /*1280*/  LOP3.LUT R62, R63, 0x3, RZ, 0xc0, !PT ;  /* 0x000000033f3e7812 */ /* 0x000fe200078ec0ff */
[----:B------:R-:W-:Y:S01]  /*1290*/  IMAD.SHL.U32 R7, R6, 0x40, RZ ;  /* 0x0000004006077824 */ /* 0x000fe200078e00ff */
[----:B------:R-:W-:Y:S01]  /*12a0*/  LOP3.LUT R0, R0, 0x7, RZ, 0xc0, !PT ;  /* 0x0000000700007812 */ /* 0x000fe200078ec0ff */
[----:B------:R-:W-:Y:S01]  /*12b0*/  ULEA.HI UR5, UR5, UR4, URZ, 0x6 ;  /* 0x0000000405057291 */ /* 0x000fe2000f8f303f */
[----:B------:R-:W-:Y:S01]  /*12c0*/  LOP3.LUT R11, R11, 0x30, RZ, 0xc0, !PT ;  /* 0x000000300b0b7812 */ /* 0x000fe200078ec0ff */
[----:B------:R-:W-:Y:S01]  /*12d0*/  IMAD R62, R62, -0x2, R3 ;  /* 0xfffffffe3e3e7824 */ /* 0x000fe200078e0203 */
[--C-:B------:R-:W-:Y:S01]  /*12e0*/  LOP3.LUT R56, R7, 0x40, R0.reuse, 0xe2, !PT ;  /* 0x0000004007387812 */ /* 0x100fe200078ee200 */
[----:B------:R-:W1:Y:S01]  /*12f0*/  LDC R65, c[0x0][0x600] ;  /* 0x00018000ff417b82 */ /* 0x000e620000000800 */
[----:B------:R-:W-:Y:S01]  /*1300*/  IADD3 R3, RZ, -R11, -R0 ;  /* 0x8000000bff037210 */ /* 0x000fe20007ffe800 */
[----:B------:R-:W-:Y:S01]  /*1310*/  IMAD.MOV.U32 R0, RZ, RZ, -0x1 ;  /* 0xffffffffff007424 */ /* 0x000fe200078e00ff */
[----:B------:R-:W-:Y:S01]  /*1320*/  USHF.R.S32.HI UR43, URZ, 0x6, UR5 ;  /* 0x000000063f2b7899 */ /* 0x000fe20008011405 */
[----:B------:R-:W-:Y:S01]  /*1330*/  IMAD.MOV.U32 R8, RZ, RZ, 0x1 ;  /* 0x00000001ff087424 */ /* 0x000fe200078e00ff */
[C---:B------:R-:W-:Y:S01]  /*1340*/  LOP3.LUT R64, R63.reuse, 0x80, RZ, 0xc0, !PT ;  /* 0x000000803f407812 */ /* 0x040fe200078ec0ff */
[----:B------:R-:W-:Y:S01]  /*1350*/  IMAD R3, R6, -0x40, R3 ;  /* 0xffffffc006037824 */ /* 0x000fe200078e0203 */
[----:B------:R-:W-:Y:S01]  /*1360*/  UISETP.LT.AND UP0, UPT, UR43, 0x1, UPT ;  /* 0x000000012b00788c */ /* 0x000fe2000bf01270 */
[----:B---3--:R-:W-:Y:S01]  /*1370*/  SHF.L.U32 R0, R0, R61, RZ ;  /* 0x0000003d00007219 */ /* 0x008fe200000006ff */
[----:B------:R-:W-:Y:S01]  /*1380*/  ULDC UR4, c[0x0][0x284] ;  /* 0x0000a10000047ab9 */ /* 0x000fe20000000800 */
[----:B------:R-:W-:Y:S01]  /*1390*/  LOP3.LUT R56, R56, R11, RZ, 0xfc, !PT ;  /* 0x0000000b38387212 */ /* 0x000fe200078efcff */
[----:B------:R-:W-:Y:S01]  /*13a0*/  USEL UR44, UR43, 0x1, UP0 ;  /* 0x000000012b2c7887 */ /* 0x000fe20008000000 */
[----:B------:R-:W-:Y:S01]  /*13b0*/  SHF.L.U32 R61, R8, R61, RZ ;  /* 0x0000003d083d7219 */ /* 0x000fe200000006ff */
[----:B------:R-:W-:Y:S01]  /*13c0*/  IMAD.SHL.U32 R63, R63, 0x2, RZ ;  /* 0x000000023f3f7824 */ /* 0x000fe200078e00ff */
[----:B------:R-:W-:Y:S01]  /*13d0*/  LOP3.LUT R68, R18, 0x1, RZ, 0xfc, !PT ;  /* 0x0000000112447812 */ /* 0x000fe200078efcff */
[----:B------:R-:W-:Y:S01]  /*13e0*/  VIADD R67, R3, UR4 ;  /* 0x0000000403437c36 */ /* 0x000fe20008000000 */
[C---:B0-----:R-:W-:Y:S01]  /*13f0*/  SHF.L.U64.HI R60, R4.reuse, 0x3, R5 ;  /* 0x00000003043c7819 */ /* 0x041fe20000010205 */
[----:B--2---:R-:W-:Y:S01]  /*1400*/  IMAD.SHL.U32 R59, R4, 0x8, RZ ;  /* 0x00000008043b7824 */ /* 0x004fe200078e00ff */
[----:B------:R-:W-:Y:S01]  /*1410*/  SHF.R.U32.HI R64, RZ, 0x7, R64 ;  /* 0x00000007ff407819 */ /* 0x000fe20000011640 */
[----:B------:R-:W-:Y:S01]  /*1420*/  IMAD.MOV.U32 R57, RZ, RZ, RZ ;  /* 0x000000ffff397224 */ /* 0x000fe200078e00ff */
[----:B------:R-:W-:Y:S01]  /*1430*/  LOP3.LUT R66, RZ, R0, RZ, 0x33, !PT ;  /* 0x00000000ff427212 */ /* 0x000fe200078e33ff */
[----:B------:R-:W-:Y:S01]  /*1440*/  UIADD3 UR44, UR43, -UR44, URZ ;  /* 0x8000002c2b2c7290 */ /* 0x000fe2000fffe03f */
[----:B------:R-:W-:Y:S01]  /*1450*/  UMOV UR40, URZ ;  /* 0x0000003f00287c82 */ /* 0x000fe20008000000 */
[----:B-1----:R-:W-:Y:S01]  /*1460*/  VIADD R65, R65, 0xffffffff ;  /* 0xffffffff41417836 */ /* 0x002fe20000000000 */
[----:B------:R-:W-:-:S09]  /*1470*/  UMOV UR42, URZ ;  /* 0x0000003f002a7c82 */ /* 0x000fd20008000000 */
.L_x_98:
[----:B0-----:R-:W0:Y:S01]  /*1480*/  SHFL.IDX PT, R0, R64, RZ, 0x1f ;  /* 0x00001fff40007589 */ /* 0x001e2200000e0000 */
[----:B-1----:R-:W1:Y:S01]  /*1490*/  S2UR UR7, SR_CgaCtaId ;  /* 0x00000000000779c3 */ /* 0x002e620000008800 */
[----:B------:R-:W-:Y:S01]  /*14a0*/  UMOV UR6, 0x400 ;  /* 0x0000040000067882 */ /* 0x000fe20000000000 */
[----:B0-----:R-:W-:Y:S01]  /*14b0*/  R2UR UR4, R0 ;  /* 0x00000000000472ca */ /* 0x001fe200000e0000 */
[----:B-1----:R-:W-:-:S12]  /*14c0*/  ULEA UR6, UR7, UR6, 0x18 ;  /* 0x0000000607067291 */ /* 0x002fd8000f8ec03f */
[----:B------:R-:W-:-:S04]  /*14d0*/  ULEA.HI UR5, UR4, UR4, URZ, 0x1 ;  /* 0x0000000404057291 */ /* 0x000fc8000f8f083f */
[----:B------:R-:W-:-:S04]  /*14e0*/  ULOP3.LUT UR5, UR5, 0x7fffe, URZ, 0xc0, !UPT ;  /* 0x0007fffe05057892 */ /* 0x000fc8000f8ec03f */
[----:B------:R-:W-:-:S03]  /*14f0*/  UIADD3 UR5, UR4, -UR5, URZ ;  /* 0x8000000504057290 */ /* 0x000fc6000fffe03f */
[----:B------:R-:W-:Y:S01]  /*1500*/  ULDC UR4, c[0x0][0x28c] ;  /* 0x0000a30000047ab9 */ /* 0x000fe20000000800 */
[----:B------:R-:W-:Y:S01]  /*1510*/  ULEA UR5, UR5, UR6, 0xd ;  /* 0x0000000605057291 */ /* 0x000fe2000f8e683f */
[----:B------:R-:W-:-:S03]  /*1520*/  ISETP.LT.AND P0, PT, RZ, UR4, PT ;  /* 0x00000004ff007c0c */ /* 0x000fc6000bf01270 */
[----:B------:R-:W-:-:S04]  /*1530*/  UIADD3 UR5, UR5, 0x100, URZ ;  /* 0x0000010005057890 */ /* 0x000fc8000fffe03f */
[----:B------:R-:W-:-:S04]  /*1540*/  USHF.R.U32.HI UR5, URZ, 0x4, UR5 ;  /* 0x000000043f057899 */ /* 0x000fc80008011605 */
[----:B------:R-:W-:-:S04]  /*1550*/  ULOP3.LUT UR5, UR5, 0x3fff, URZ, 0xc0, !UPT ;  /* 0x00003fff05057892 */ /* 0x000fc8000f8ec03f */
[----:B------:R-:W-:Y:S01]  /*1560*/  ULOP3.LUT UR45, UR5, 0x10000, URZ, 0xfc, !UPT ;  /* 0x00010000052d7892 */ /* 0x000fe2000f8efc3f */
[----:B---345:R-:W-:Y:S11]  /*1570*/  @P0 BRA `(.L_x_17) ;  /* 0x0000000000400947 */ /* 0x038ff60003800000 */
[----:B------:R-:W-:Y:S01]  /*1580*/  MOV R0, 0x0 ;  /* 0x0000000000007802 */ /* 0x000fe20000000f00 */
[----:B------:R-:W-:Y:S01]  /*1590*/  ULDC.64 UR4, c[0x4][0x68] ;  /* 0x01001a0000047ab9 */ /* 0x000fe20000000a00 */
[----:B------:R-:W-:Y:S01]  /*15a0*/  ULDC.64 UR6, c[0x4][0x8] ;  /* 0x0100020000067ab9 */ /* 0x000fe20000000a00 */
[----:B------:R-:W-:Y:S01]  /*15b0*/  IMAD.U32 R4, RZ, RZ, UR4 ;  /* 0x00000004ff047e24 */ /* 0x000fe2000f8e00ff */
[----:B------:R0:W1:Y:S01]  /*15c0*/  LDC.64 R14, c[0x4][R0] ;  /* 0x01000000000e7b82 */ /* 0x0000620000000a00 */
[----:B------:R-:W-:Y:S01]  /*15d0*/  IMAD.U32 R5, RZ, RZ, UR5 ;  /* 0x00000005ff057e24 */ /* 0x000fe2000f8e00ff */
[----:B------:R-:W-:Y:S01]  /*15e0*/  ULDC.64 UR4, c[0x4][0x70] ;  /* 0x01001c0000047ab9 */ /* 0x000fe20000000a00 */
[----:B------:R-:W-:Y:S02]  /*15f0*/  IMAD.U32 R10, RZ, RZ, UR6 ;  /* 0x00000006ff0a7e24 */ /* 0x000fe4000f8e00ff */
[----:B------:R-:W-:Y:S02]  /*1600*/  IMAD.U32 R6, RZ, RZ, UR4 ;  /* 0x00000004ff067e24 */ /* 0x000fe4000f8e00ff */
[----:B------:R-:W-:-:S02]  /*1610*/  IMAD.U32 R7, RZ, RZ, UR5 ;  /* 0x00000005ff077e24 */ /* 0x000fc4000f8e00ff */
[----:B------:R-:W-:Y:S02]  /*1620*/  IMAD.U32 R11, RZ, RZ, UR7 ;  /* 0x00000007ff0b7e24 */ /* 0x000fe4000f8e00ff */
[----:B------:R-:W-:Y:S02]  /*1630*/  IMAD.MOV.U32 R8, RZ, RZ, 0x1e1 ;  /* 0x000001e1ff087424 */ /* 0x000fe400078e00ff */
[----:B------:R-:W-:Y:S02]  /*1640*/  IMAD.MOV.U32 R12, RZ, RZ, 0x1 ;  /* 0x00000001ff0c7424 */ /* 0x000fe400078e00ff */
[----:B0-----:R-:W-:-:S07]  /*1650*/  IMAD.MOV.U32 R13, RZ, RZ, RZ ;  /* 0x000000ffff0d7224 */ /* 0x001fce00078e00ff */
[----:B------:R-:W-:-:S07]  /*1660*/  LEPC R20, `(.L_x_17) ;  /* 0x000000001014794e */ /* 0x000fce0000000000 */
[----:B-1---5:R-:W-:Y:S05]  /*1670*/  CALL.ABS.NOINC R14 ;  /* 0x000000000e007343 */ /* 0x022fea0003c00000 */
.L_x_17:
[----:B------:R-:W-:-:S13]  /*1680*/  ISETP.NE.AND P0, PT, R68, 0x3, PT ;  /* 0x000000034400780c */ /* 0x000fda0003f05270 */
[----:B------:R-:W-:Y:S05]  /*1690*/  @!P0 BRA `(.L_x_18) ;  /* 0x0000000000048947 */ /* 0x000fea0003800000 */
[----:B------:R-:W-:Y:S01]  /*16a0*/  BPT.TRAP 0x1 ;  /* 0x000000040000795c */ /* 0x000fe20000300000 */
.L_x_18:
[----:B------:R-:W0:Y:S01]  /*16b0*/  S2UR UR5, SR_CgaCtaId ;  /* 0x00000000000579c3 */ /* 0x000e220000008800 */
[----:B------:R-:W-:Y:S01]  /*16c0*/  UMOV UR4, 0x400 ;  /* 0x0000040000047882 */ /* 0x000fe20000000000 */
[----:B------:R-:W-:Y:S02]  /*16d0*/  IMAD.U32 R0, RZ, RZ, UR40 ;  /* 0x00000028ff007e24 */ /* 0x000fe4000f8e00ff */
[----:B------:R-:W-:-:S03]  /*16e0*/  IMAD.U32 R3, RZ, RZ, UR42 ;  /* 0x0000002aff037e24 */ /* 0x000fc6000f8e00ff */
[----:B------:R-:W-:Y:S01]  /*16f0*/  SHF.L.U32 R0, R0, 0x1f, RZ ;  /* 0x0000001f00007819 */ /* 0x000fe200000006ff */
[----:B0-----:R-:W-:-:S06]  /*1700*/  ULEA UR4, UR5, UR4, 0x18 ;  /* 0x0000000405047291 */ /* 0x001fcc000f8ec03f */
[----:B------:R-:W-:-:S04]  /*1710*/  IMAD.U32 R6, RZ, RZ, UR4 ;  /* 0x00000004ff067e24 */ /* 0x000fc8000f8e00ff */
[----:B------:R-:W-:-:S04]  /*1720*/  IMAD R3, R3, 0x8, R6 ;  /* 0x0000000803037824 */ /* 0x000fc800078e0206 */
[----:B------:R0:W1:Y:S01]  /*1730*/  SYNCS.PHASECHK.TRANS64.TRYWAIT P1, [R3+URZ], R0 ;  /* 0x00000000030075a7 */ /* 0x000062000802017f */
[----:B------:R-:W-:Y:S05]  /*1740*/  @!P0 BRA `(.L_x_19) ;  /* 0x0000000000048947 */ /* 0x000fea0003800000 */
[----:B------:R-:W-:Y:S01]  /*1750*/  BPT.TRAP 0x1 ;  /* 0x000000040000795c */ /* 0x000fe20000300000 */
.L_x_19:
[----:B------:R-:W-:-:S05]  /*1760*/  IMAD.U32 R4, RZ, RZ, UR44 ;  /* 0x0000002cff047e24 */ /* 0x000fca000f8e00ff */
[----:B------:R-:W-:Y:S01]  /*1770*/  ISETP.GE.AND P2, PT, R4, 0x1, PT ;  /* 0x000000010400780c */ /* 0x000fe20003f46270 */
[----:B-1----:R-:W-:-:S12]  /*1780*/  @P1 BRA `(.L_x_20) ;  /* 0x0000000000081947 */ /* 0x002fd80003800000 */
[----:B------:R-:W1:Y:S02]  /*1790*/  SYNCS.PHASECHK.TRANS64.TRYWAIT P1, [R3+URZ], R0 ;  /* 0x00000000030075a7 */ /* 0x000e64000802017f */
[----:B-1----:R-:W-:Y:S05]  /*17a0*/  @!P1 BRA `(.L_x_21) ;  /* 0x0000004c001c9947 */ /* 0x002fea0003800000 */
.L_x_20:
[----:B------:R-:W-:Y:S05]  /*17b0*/  WARPSYNC.ALL ;  /* 0x0000000000007948 */ /* 0x000fea0003800000 */
[----:B------:R-:W-:Y:S01]  /*17c0*/  R2UR UR4, R6 ;  /* 0x00000000060472ca */ /* 0x000fe200000e0000 */
[----:B------:R-:W-:Y:S01]  /*17d0*/  ULEA UR5, UR42, UR45, 0xb ;  /* 0x0000002d2a057291 */ /* 0x000fe2000f8e583f */
[----:B------:R-:W-:Y:S01]  /*17e0*/  WARPGROUP.ARRIVE ;  /* 0x00000000000079c5 */ /* 0x000fe20000000000 */
[----:B------:R-:W-:Y:S01]  /*17f0*/  UMOV UR9, 0x40000040 ;  /* 0x4000004000097882 */ /* 0x000fe20000000000 */
[----:B------:R-:W-:-:S04]  /*1800*/  UMOV UR11, 0x40000040 ;  /* 0x40000040000b7882 */ /* 0x000fc80000000000 */
[----:B------:R-:W-:-:S05]  /*1810*/  UMOV UR8, UR5 ;  /* 0x0000000500087c82 */ /* 0x000fca0008000000 */
[----:B------:R-:W-:-:S04]  /*1820*/  UIADD3 UR4, UR4, 0x20100, URZ ;  /* 0x0002010004047890 */ /* 0x000fc8000fffe03f */
[----:B------:R-:W-:-:S04]  /*1830*/  USHF.R.U32.HI UR4, URZ, 0x4, UR4 ;  /* 0x000000043f047899 */ /* 0x000fc80008011604 */
[----:B------:R-:W-:-:S04]  /*1840*/  ULOP3.LUT UR4, UR4, 0x3fff, URZ, 0xc0, !UPT ;  /* 0x00003fff04047892 */ /* 0x000fc8000f8ec03f */
[----:B------:R-:W-:-:S04]  /*1850*/  ULOP3.LUT UR4, UR4, 0x10000, URZ, 0xfc, !UPT ;  /* 0x0001000004047892 */ /* 0x000fc8000f8efc3f */
[----:B------:R-:W-:-:S07]  /*1860*/  ULEA UR6, UR42, UR4, 0xa ;  /* 0x000000042a067291 */ /* 0x000fce000f8e503f */
[----:B------:R-:W-:Y:S02]  /*1870*/  UMOV UR10, UR6 ;  /* 0x00000006000a7c82 */ /* 0x000fe40008000000 */
[----:B------:R-:W-:Y:S01]  /*1880*/  HGMMA.64x64x8.F32.TF32 R24, gdesc[UR8], RZ, !UPT, gsb0 ;  /* 0x04e00000081879f0 */ /* 0x000fe2000c0028ff */
[----:B------:R-:W-:Y:S02]  /*1890*/  UIADD3 UR8, UR5, 0x2, URZ ;  /* 0x0000000205087890 */ /* 0x000fe4000fffe03f */
[----:B------:R-:W-:Y:S01]  /*18a0*/  UIADD3 UR10, UR6, 0x2, URZ ;  /* 0x00000002060a7890 */ /* 0x000fe2000fffe03f */
[----:B------:R-:W-:Y:S01]  /*18b0*/  UMOV UR9, 0x40000040 ;  /* 0x4000004000097882 */ /* 0x000fe20000000000 */
[----:B------:R-:W-:Y:S01]  /*18c0*/  UMOV UR11, 0x40000040 ;  /* 0x40000040000b7882 */ /* 0x000fe20000000000 */
[----:B------:R-:W-:Y:S02]  /*18d0*/  WARPGROUP.DEPBAR.LE gsb0, 0x0 ;  /* 0x00008000000079c5 */ /* 0x000fe40000010000 */
[----:B------:R-:W-:-:S06]  /*18e0*/  WARPGROUP.ARRIVE ;  /* 0x00000000000079c5 */ /* 0x000fcc0000000000 */
[----:B------:R-:W-:Y:S01]  /*18f0*/  HGMMA.64x64x8.F32.TF32 R24, gdesc[UR8], R24, gsb0 ;  /* 0x04e00000081879f0 */ /* 0x000fe20008002818 */
        /* <DEDUP_REMOVED lines=41> */
[----:B------:R-:W-:Y:S03]  /*1b90*/  HGMMA.64x64x8.F32.TF32 R24, gdesc[UR8], R24, gsb0 ;  /* 0x04e00000081879f0 */ /* 0x000fe60008002818 */
[----:B------:R-:W-:Y:S02]  /*1ba0*/  WARPGROUP.DEPBAR.LE gsb0, 0x0 ;  /* 0x00008000000079c5 */ /* 0x000fe40000010000 */
[----:B------:R-:W-:Y:S05]  /*1bb0*/  @!P2 BRA `(.L_x_22) ;  /* 0x000000040098a947 */ /* 0x000fea0003800000 */
[----:B------:R-:W-:Y:S01]  /*1bc0*/  UIADD3 UR5, UR42, 0x1, URZ ;  /* 0x000000012a057890 */ /* 0x000fe2000fffe03f */
[----:B01----:R-:W-:Y:S02]  /*1bd0*/  IMAD.U32 R0, RZ, RZ, UR44 ;  /* 0x0000002cff007e24 */ /* 0x003fe4000f8e00ff */
[----:B------:R-:W-:Y:S01]  /*1be0*/  IMAD.U32 R3, RZ, RZ, UR42 ;  /* 0x0000002aff037e24 */ /* 0x000fe2000f8e00ff */
[----:B------:R-:W-:-:S04]  /*1bf0*/  UISETP.NE.AND UP0, UPT, UR5, 0x4, UPT ;  /* 0x000000040500788c */ /* 0x000fc8000bf05270 */
[----:B------:R-:W-:Y:S02]  /*1c00*/  USEL UR6, URZ, 0x1, UP0 ;  /* 0x000000013f067887 */ /* 0x000fe40008000000 */
[----:B------:R-:W-:Y:S02]  /*1c10*/  USEL UR5, UR5, URZ, UP0 ;  /* 0x0000003f05057287 */ /* 0x000fe40008000000 */
[----:B------:R-:W-:-:S06]  /*1c20*/  ULOP3.LUT UR6, UR40, UR6, URZ, 0x3c, !UPT ;  /* 0x0000000628067292 */ /* 0x000fcc000f8e3c3f */
[----:B------:R-:W-:-:S07]  /*1c30*/  IMAD.U32 R7, RZ, RZ, UR6 ;  /* 0x00000006ff077e24 */ /* 0x000fce000f8e00ff */
.L_x_29:
[----:B------:R-:W-:Y:S05]  /*1c40*/  @!P0 BRA `(.L_x_23) ;  /* 0x0000000000048947 */ /* 0x000fea0003800000 */
[----:B------:R-:W-:Y:S01]  /*1c50*/  BPT.TRAP 0x1 ;  /* 0x000000040000795c */ /* 0x000fe20000300000 */
.L_x_23:
[----:B------:R-:W0:Y:S01]  /*1c60*/  S2UR UR7, SR_CgaCtaId ;  /* 0x00000000000779c3 */ /* 0x000e220000008800 */
[----:B------:R-:W-:Y:S01]  /*1c70*/  UMOV UR6, 0x400 ;  /* 0x0000040000067882 */ /* 0x000fe20000000000 */
[----:B------:R-:W-:Y:S01]  /*1c80*/  IMAD.U32 R5, RZ, RZ, UR5 ;  /* 0x00000005ff057e24 */ /* 0x000fe2000f8e00ff */
[----:B------:R-:W-:Y:S01]  /*1c90*/  SHF.L.U32 R4, R7, 0x1f, RZ ;  /* 0x0000001f07047819 */ /* 0x000fe200000006ff */
[----:B0-----:R-:W-:-:S06]  /*1ca0*/  ULEA UR6, UR7, UR6, 0x18 ;  /* 0x0000000607067291 */ /* 0x001fcc000f8ec03f */
[----:B------:R-:W-:-:S04]  /*1cb0*/  IMAD.U32 R6, RZ, RZ, UR6 ;  /* 0x00000006ff067e24 */ /* 0x000fc8000f8e00ff */
[----:B------:R-:W-:-:S04]  /*1cc0*/  IMAD R5, R5, 0x8, R6 ;  /* 0x0000000805057824 */ /* 0x000fc800078e0206 */
[----:B------:R0:W1:Y:S01]  /*1cd0*/  SYNCS.PHASECHK.TRANS64.TRYWAIT P1, [R5+URZ], R4 ;  /* 0x00000004050075a7 */ /* 0x000062000802017f */
[----:B------:R-:W-:Y:S05]  /*1ce0*/  @!P0 BRA `(.L_x_24) ;  /* 0x0000000000048947 */ /* 0x000fea0003800000 */
[----:B------:R-:W-:Y:S01]  /*1cf0*/  BPT.TRAP 0x1 ;  /* 0x000000040000795c */ /* 0x000fe20000300000 */
.L_x_24:
[----:B-1----:R-:W-:Y:S05]  /*1d00*/  @P1 BRA `(.L_x_25) ;  /* 0x0000000000081947 */ /* 0x002fea0003800000 */
[----:B------:R-:W1:Y:S02]  /*1d10*/  SYNCS.PHASECHK.TRANS64.TRYWAIT P1, [R5+URZ], R4 ;  /* 0x00000004050075a7 */ /* 0x000e64000802017f */
[----:B-1----:R-:W-:Y:S05]  /*1d20*/  @!P1 BRA `(.L_x_26) ;  /* 0x0000004400d09947 */ /* 0x002fea0003800000 */
.L_x_25:
[----:B------:R-:W-:Y:S01]  /*1d30*/  ULEA UR6, UR5, UR45, 0xb ;  /* 0x0000002d05067291 */ /* 0x000fe2000f8e583f */
[----:B------:R-:W-:Y:S01]  /*1d40*/  WARPGROUP.ARRIVE ;  /* 0x00000000000079c5 */ /* 0x000fe20000000000 */
[----:B------:R-:W-:Y:S01]  /*1d50*/  ULEA UR7, UR5, UR4, 0xa ;  /* 0x0000000405077291 */ /* 0x000fe2000f8e503f */
[----:B------:R-:W-:Y:S01]  /*1d60*/  UMOV UR9, 0x40000040 ;  /* 0x4000004000097882 */ /* 0x000fe20000000000 */
[----:B------:R-:W-:-:S03]  /*1d70*/  UMOV UR11, 0x40000040 ;  /* 0x40000040000b7882 */ /* 0x000fc60000000000 */
[----:B------:R-:W-:Y:S02]  /*1d80*/  UMOV UR8, UR6 ;  /* 0x0000000600087c82 */ /* 0x000fe40008000000 */
[----:B------:R-:W-:Y:S02]  /*1d90*/  UMOV UR10, UR7 ;  /* 0x00000007000a7c82 */ /* 0x000fe40008000000 */
[----:B------:R-:W-:Y:S01]  /*1da0*/  HGMMA.64x64x8.F32.TF32 R24, gdesc[UR8], R24, gsb0 ;  /* 0x04e00000081879f0 */ /* 0x000fe20008002818 */
[----:B------:R-:W-:Y:S02]  /*1db0*/  UIADD3 UR8, UR6, 0x2, URZ ;  /* 0x0000000206087890 */ /* 0x000fe4000fffe03f */
[----:B------:R-:W-:Y:S01]  /*1dc0*/  UIADD3 UR10, UR7, 0x2, URZ ;  /* 0x00000002070a7890 */ /* 0x000fe2000fffe03f */
[----:B------:R-:W-:Y:S01]  /*1dd0*/  UMOV UR9, 0x40000040 ;  /* 0x4000004000097882 */ /* 0x000fe20000000000 */
[----:B------:R-:W-:Y:S01]  /*1de0*/  UMOV UR11, 0x40000040 ;  /* 0x40000040000b7882 */ /* 0x000fe20000000000 */
[----:B------:R-:W-:-:S02]  /*1df0*/  WARPGROUP.DEPBAR.LE gsb0, 0x0 ;  /* 0x00008000000079c5 */ /* 0x000fc40000010000 */
        /* <DEDUP_REMOVED lines=46> */
[----:B------:R-:W-:Y:S01]  /*20e0*/  BPT.TRAP 0x1 ;  /* 0x000000040000795c */ /* 0x000fe20000300000 */
.L_x_27:
[----:B------:R-:W-:-:S13]  /*20f0*/  ISETP.NE.AND P1, PT, R22, RZ, PT ;  /* 0x000000ff1600720c */ /* 0x000fda0003f25270 */
[----:B01----:R-:W-:-:S04]  /*2100*/  @P1 IMAD R4, R3, 0x8, R6 ;  /* 0x0000000803041824 */ /* 0x003fc800078e0206 */
[----:B------:R-:W-:-:S05]  /*2110*/  @P1 VIADD R4, R4, 0x20 ;  /* 0x0000002004041836 */ /* 0x000fca0000000000 */
[----:B------:R-:W-:-:S04]  /*2120*/  @P1 PRMT R4, R19, 0x654, R4 ;  /* 0x0000065413041816 */ /* 0x000fc80000000004 */
[----:B------:R0:W-:Y:S01]  /*2130*/  @P1 SYNCS.ARRIVE.TRANS64.RED.A1T0 RZ, [R4+URZ], RZ ;  /* 0x000000ff04ff19a7 */ /* 0x0001e2000810043f */
[----:B------:R-:W-:-:S13]  /*2140*/  ISETP.GT.U32.AND P1, PT, R18, 0x1, PT ;  /* 0x000000011200780c */ /* 0x000fda0003f24070 */
[----:B0-----:R-:W-:Y:S05]  /*2150*/  @P1 BRA `(.L_x_28) ;  /* 0x0000000000041947 */ /* 0x001fea0003800000 */
[----:B------:R-:W-:Y:S01]  /*2160*/  BPT.TRAP 0x1 ;  /* 0x000000040000795c */ /* 0x000fe20000300000 */
.L_x_28:
[----:B------:R-:W-:Y:S01]  /*2170*/  UIADD3 UR5, UR5, 0x1, URZ ;  /* 0x0000000105057890 */ /* 0x000fe2000fffe03f */
[C---:B------:R-:W-:Y:S01]  /*2180*/  ISETP.GT.AND P2, PT, R0.reuse, 0x1, PT ;  /* 0x000000010000780c */ /* 0x040fe20003f44270 */
[----:B------:R-:W-:Y:S02]  /*2190*/  VIADD R3, R3, 0x1 ;  /* 0x0000000103037836 */ /* 0x000fe40000000000 */
[----:B------:R-:W-:Y:S01]  /*21a0*/  UISETP.NE.AND UP0, UPT, UR5, 0x4, UPT ;  /* 0x000000040500788c */ /* 0x000fe2000bf05270 */
[----:B------:R-:W-:Y:S02]  /*21b0*/  VIADD R0, R0, 0xffffffff ;  /* 0xffffffff00007836 */ /* 0x000fe40000000000 */
[C---:B------:R-:W-:Y:S01]  /*21c0*/  ISETP.NE.AND P1, PT, R3.reuse, 0x4, PT ;  /* 0x000000040300780c */ /* 0x040fe20003f25270 */
[----:B------:R-:W-:Y:S02]  /*21d0*/  USEL UR6, URZ, 0x1, UP0 ;  /* 0x000000013f067887 */ /* 0x000fe40008000000 */
[----:B------:R-:W-:Y:S01]  /*21e0*/  USEL UR5, UR5, URZ, UP0 ;  /* 0x0000003f05057287 */ /* 0x000fe20008000000 */
[----:B------:R-:W-:-:S03]  /*21f0*/  SEL R3, R3, RZ, P1 ;  /* 0x000000ff03037207 */ /* 0x000fc60000800000 */
[----:B------:R-:W-:Y:S01]  /*2200*/  LOP3.LUT R7, R7, UR6, RZ, 0x3c, !PT ;  /* 0x0000000607077c12 */ /* 0x000fe2000f8e3cff */
[----:B------:R-:W-:Y:S07]  /*2210*/  @P2 BRA `(.L_x_29) ;  /* 0xfffffff800882947 */ /* 0x000fee000383ffff */
.L_x_22:
[----:B01----:R-:W0:Y:S02]  /*2220*/  LDC R0, c[0x0][0x28c] ;  /* 0x0000a300ff007b82 */ /* 0x003e240000000800 */
[----:B0-----:R-:W-:-:S13]  /*2230*/  ISETP.GE.AND P1, PT, R0, 0x1, PT ;  /* 0x000000010000780c */ /* 0x001fda0003f26270 */
[----:B------:R-:W-:Y:S05]  /*2240*/  @!P1 BRA `(.L_x_30) ;  /* 0x0000000000389947 */ /* 0x000fea0003800000 */
[----:B------:R-:W-:Y:S05]  /*2250*/  @!P0 BRA `(.L_x_31) ;  /* 0x0000000000048947 */ /* 0x000fea0003800000 */
[----:B------:R-:W-:Y:S01]  /*2260*/  BPT.TRAP 0x1 ;  /* 0x000000040000795c */ /* 0x000fe20000300000 */
.L_x_31:
[----:B------:R-:W-:-:S13]  /*2270*/  ISETP.NE.AND P0, PT, R22, RZ, PT ;  /* 0x000000ff1600720c */ /* 0x000fda0003f05270 */
[----:B------:R-:W-:-:S05]  /*2280*/  VOTEU.ANY UP0, P0 ;  /* 0x00000000003f7886 */ /* 0x000fca0000000100 */
[----:B------:R-:W-:-:S06]  /*2290*/  @UP0 UIADD3 UR4, UR44, UR42, URZ ;  /* 0x0000002a2c040290 */ /* 0x000fcc000fffe03f */
[----:B------:R-:W-:-:S04]  /*22a0*/  IMAD.U32 R0, RZ, RZ, UR4 ;  /* 0x00000004ff007e24 */ /* 0x000fc8000f8e00ff */
[----:B------:R-:W-:-:S05]  /*22b0*/  @P0 IMAD.SHL.U32 R0, R0, 0x8, RZ ;  /* 0x0000000800000824 */ /* 0x000fca00078e00ff */
[----:B------:R-:W-:-:S04]  /*22c0*/  @P0 LOP3.LUT R0, R0, 0x18, RZ, 0xc0, !PT ;  /* 0x0000001800000812 */ /* 0x000fc800078ec0ff */
[----:B------:R-:W-:-:S04]  /*22d0*/  @P0 IADD3 R0, R6, 0x20, R0 ;  /* 0x0000002006000810 */ /* 0x000fc80007ffe000 */
[----:B------:R-:W-:-:S04]  /*22e0*/  @P0 PRMT R0, R19, 0x654, R0 ;  /* 0x0000065413000816 */ /* 0x000fc80000000000 */
[----:B------:R0:W-:Y:S01]  /*22f0*/  @P0 SYNCS.ARRIVE.TRANS64.RED.A1T0 RZ, [R0+URZ], RZ ;  /* 0x000000ff00ff09a7 */ /* 0x0001e2000810043f */
[----:B------:R-:W-:-:S13]  /*2300*/  ISETP.GT.U32.AND P0, PT, R18, 0x1, PT ;  /* 0x000000011200780c */ /* 0x000fda0003f04070 */
[----:B0-----:R-:W-:Y:S05]  /*2310*/  @P0 BRA `(.L_x_30) ;  /* 0x0000000000040947 */ /* 0x001fea0003800000 */
[----:B------:R-:W-:Y:S01]  /*2320*/  BPT.TRAP 0x1 ;  /* 0x000000040000795c */ /* 0x000fe20000300000 */
.L_x_30:
[----:B------:R-:W-:Y:S01]  /*2330*/  IMAD.SHL.U32 R6, R70, 0x40, RZ ;  /* 0x0000004046067824 */ /* 0x000fe200078e00ff */
[----:B------:R-:W-:Y:S01]  /*2340*/  ULDC UR6, c[0x0][0x288] ;  /* 0x0000a20000067ab9 */ /* 0x000fe20000000800 */
[----:B------:R-:W-:Y:S01]  /*2350*/  SHF.R.S32.HI R9, RZ, 0x1f, R69 ;  /* 0x0000001fff097819 */ /* 0x000fe20000011445 */
[C---:B------:R-:W-:Y:S01]  /*2360*/  IMAD.SHL.U32 R8, R71.reuse, 0x80, RZ ;  /* 0x0000008047087824 */ /* 0x040fe200078e00ff */
[----:B------:R-:W-:Y:S01]  /*2370*/  ULDC.64 UR4, c[0x0][0x5d0] ;  /* 0x0001740000047ab9 */ /* 0x000fe20000000a00 */
[C---:B------:R-:W-:Y:S01]  /*2380*/  LOP3.LUT R10, R6.reuse, 0x6, R63, 0xf8, !PT ;  /* 0x00000006060a7812 */ /* 0x040fe200078ef83f */
[----:B------:R-:W-:Y:S01]  /*2390*/  IMAD.WIDE R70, R71, 0x80, R56 ;  /* 0x0000008047467825 */ /* 0x000fe200078e0238 */
[----:B------:R-:W-:Y:S01]  /*23a0*/  ISETP.GE.AND P0, PT, R6, UR6, PT ;  /* 0x0000000606007c0c */ /* 0x000fe2000bf06270 */
[----:B------:R-:W-:Y:S01]  /*23b0*/  ULDC UR6, c[0x0][0x284] ;  /* 0x0000a10000067ab9 */ /* 0x000fe20000000800 */
[----:B------:R-:W-:Y:S01]  /*23c0*/  SHF.R.S32.HI R11, RZ, 0x1f, R10 ;  /* 0x0000001fff0b7819 */ /* 0x000fe2000001140a */
[----:B------:R-:W-:Y:S01]  /*23d0*/  IMAD R0, R9, UR4, RZ ;  /* 0x0000000409007c24 */ /* 0x000fe2000f8e02ff */
[----:B------:R-:W-:-:S03]  /*23e0*/  ISETP.GE.OR P0, PT, R8, UR6, P0 ;  /* 0x0000000608007c0c */ /* 0x000fc60008706670 */
[C---:B------:R-:W-:Y:S02]  /*23f0*/  IMAD R3, R69.reuse, UR5, R0 ;  /* 0x0000000545037c24 */ /* 0x040fe4000f8e0200 */
[----:B------:R-:W-:Y:S01]  /*2400*/  IMAD.WIDE.U32 R4, R69, UR4, R10 ;  /* 0x0000000445047c25 */ /* 0x000fe2000f8e000a */
[----:B------:R-:W-:-:S03]  /*2410*/  ULDC.64 UR4, c[0x0][0x5c8] ;  /* 0x0001720000047ab9 */ /* 0x000fc60000000a00 */
[----:B------:R-:W-:Y:S02]  /*2420*/  IMAD R7, R71, UR4, RZ ;  /* 0x0000000447077c24 */ /* 0x000fe4000f8e02ff */
[----:B------:R-:W-:Y:S02]  /*2430*/  IMAD.IADD R5, R5, 0x1, R3 ;  /* 0x0000000105057824 */ /* 0x000fe400078e0203 */
[C---:B------:R-:W-:Y:S02]  /*2440*/  IMAD R7, R70.reuse, UR5, R7 ;  /* 0x0000000546077c24 */ /* 0x040fe4000f8e0207 */
[----:B------:R-:W-:-:S04]  /*2450*/  IMAD.WIDE.U32 R72, R70, UR4, R4 ;  /* 0x0000000446487c25 */ /* 0x000fc8000f8e0004 */
[----:B------:R-:W-:Y:S01]  /*2460*/  IMAD.MOV.U32 R0, RZ, RZ, -0x1 ;  /* 0xffffffffff007424 */ /* 0x000fe200078e00ff */
[----:B------:R-:W-:Y:S06]  /*2470*/  @P0 BRA `(.L_x_32) ;  /* 0x0000002000780947 */ /* 0x000fec0003800000 */
[----:B-----5:R-:W-:Y:S01]  /*2480*/  FSETP.NEU.AND P1, PT, R58, RZ, PT ;  /* 0x000000ff3a00720b */ /* 0x020fe20003f2d000 */
[----:B------:R-:W-:Y:S01]  /*2490*/  IMAD.IADD R6, R62, 0x1, -R6 ;  /* 0x000000013e067824 */ /* 0x000fe200078e0a06 */
[----:B------:R-:W-:Y:S01]  /*24a0*/  BSSY B0, `(.L_x_32) ;  /* 0x000021b000007945 */ /* 0x000fe20003800000 */
[----:B------:R-:W-:Y:S02]  /*24b0*/  IMAD.IADD R3, R67, 0x1, -R8 ;  /* 0x0000000143037824 */ /* 0x000fe400078e0a08 */
[----:B------:R-:W-:Y:S01]  /*24c0*/  IMAD.IADD R83, R73, 0x1, R7 ;  /* 0x0000000149537824 */ /* 0x000fe200078e0207 */
[----:B------:R-:W-:-:S04]  /*24d0*/  ISETP.GT.AND P0, PT, R6, RZ, PT ;  /* 0x000000ff0600720c */ /* 0x000fc80003f04270 */
[----:B------:R-:W-:-:S03]  /*24e0*/  ISETP.GT.AND P2, PT, R3, RZ, P0 ;  /* 0x000000ff0300720c */ /* 0x000fc60000744270 */
[----:B------:R-:W-:Y:S10]  /*24f0*/  @!P1 BRA `(.L_x_33) ;  /* 0x0000001400dc9947 */ /* 0x000ff40003800000 */
[----:B------:R-:W0:Y:S01]  /*2500*/  LDC.64 R76, c[0x0][0x5b8] ;  /* 0x00016e00ff4c7b82 */ /* 0x000e220000000a00 */
[----:B------:R-:W-:-:S07]  /*2510*/  ULDC.64 UR4, c[0x0][0x5c0] ;  /* 0x0001700000047ab9 */ /* 0x000fce0000000a00 */
[----:B------:R-:W1:Y:S08]  /*2520*/  LDC.64 R78, c[0x0][0x5b0] ;  /* 0x00016c00ff4e7b82 */ /* 0x000e700000000a00 */
[----:B------:R-:W2:Y:S01]  /*2530*/  LDC.64 R80, c[0x0][0x5a8] ;  /* 0x00016a00ff507b82 */ /* 0x000ea20000000a00 */
[-C--:B0-----:R-:W-:Y:S02]  /*2540*/  IMAD R4, R9, R76.reuse, RZ ;  /* 0x0000004c09047224 */ /* 0x081fe400078e02ff */
[----:B------:R-:W-:-:S04]  /*2550*/  IMAD.WIDE.U32 R74, R69, R76, R10 ;  /* 0x0000004c454a7225 */ /* 0x000fc800078e000a */
[----:B------:R-:W-:Y:S02]  /*2560*/  IMAD R73, R69, R77, R4 ;  /* 0x0000004d45497224 */ /* 0x000fe400078e0204 */
[-C--:B-1----:R-:W-:Y:S02]  /*2570*/  IMAD R4, R71, R78.reuse, RZ ;  /* 0x0000004e47047224 */ /* 0x082fe400078e02ff */
[----:B------:R-:W-:Y:S02]  /*2580*/  IMAD.IADD R13, R75, 0x1, R73 ;  /* 0x000000014b0d7824 */ /* 0x000fe400078e0249 */
[----:B------:R-:W-:Y:S02]  /*2590*/  IMAD.MOV.U32 R12, RZ, RZ, R74 ;  /* 0x000000ffff0c7224 */ /* 0x000fe400078e004a */
[C---:B------:R-:W-:Y:S02]  /*25a0*/  IMAD R71, R70.reuse, R79, R4 ;  /* 0x0000004f46477224 */ /* 0x040fe400078e0204 */
[----:B------:R-:W-:-:S04]  /*25b0*/  IMAD.WIDE.U32 R4, R70, R78, R12 ;  /* 0x0000004e46047225 */ /* 0x000fc800078e000c */
[----:B------:R-:W-:Y:S01]  /*25c0*/  IMAD.IADD R5, R5, 0x1, R71 ;  /* 0x0000000105057824 */ /* 0x000fe200078e0247 */
[----:B--2---:R-:W-:-:S04]  /*25d0*/  LEA R14, P1, R4, R80, 0x2 ;  /* 0x00000050040e7211 */ /* 0x004fc800078210ff */
[----:B------:R-:W-:-:S05]  /*25e0*/  LEA.HI.X R15, R4, R81, R5, 0x2, P1 ;  /* 0x00000051040f7211 */ /* 0x000fca00008f1405 */
[----:B------:R0:W2:Y:S01]  /*25f0*/  @P2 LDG.E.LTC128B R7, desc[UR36][R14.64] ;  /* 0x000000240e072981 */ /* 0x0000a2000c1e1920 */
[----:B------:R-:W-:Y:S01]  /*2600*/  LEA R8, P3, R72, UR4, 0x2 ;  /* 0x0000000448087c11 */ /* 0x000fe2000f8610ff */
[----:B------:R-:W-:Y:S01]  /*2610*/  IMAD.WIDE.U32 R4, R70, R78, R10 ;  /* 0x0000004e46047225 */ /* 0x000fe200078e000a */
[----:B------:R-:W-:Y:S01]  /*2620*/  ISETP.GT.AND P1, PT, R6, 0x1, PT ;  /* 0x000000010600780c */ /* 0x000fe20003f24270 */
[----:B------:R-:W-:Y:S02]  /*2630*/  BSSY B1, `(.L_x_34) ;  /* 0x0000012000017945 */ /* 0x000fe40003800000 */
[----:B------:R-:W-:Y:S02]  /*2640*/  IMAD.IADD R5, R71, 0x1, R5 ;  /* 0x0000000147057824 */ /* 0x000fe400078e0205 */
[----:B------:R-:W-:Y:S01]  /*2650*/  IMAD.WIDE.U32 R20, R69, R76, R4 ;  /* 0x0000004c45147225 */ /* 0x000fe200078e0004 */
[----:B0-----:R-:W-:-:S03]  /*2660*/  SHF.L.U64.HI R15, R78, 0x3, R79 ;  /* 0x000000034e0f7819 */ /* 0x001fc6000001024f */
[----:B------:R-:W-:Y:S01]  /*2670*/  IMAD.IADD R5, R73, 0x1, R21 ;  /* 0x0000000149057824 */ /* 0x000fe200078e0215 */
[----:B------:R-:W-:Y:S01]  /*2680*/  LEA R4, P4, R20, R80, 0x2 ;  /* 0x0000005014047211 */ /* 0x000fe200078810ff */
[----:B------:R-:W-:-:S03]  /*2690*/  IMAD.SHL.U32 R14, R78, 0x8, RZ ;  /* 0x000000084e0e7824 */ /* 0x000fc600078e00ff */
[----:B------:R-:W-:Y:S01]  /*26a0*/  LEA.HI.X R5, R20, R81, R5, 0x2, P4 ;  /* 0x0000005114057211 */ /* 0x000fe200020f1405 */
[----:B------:R-:W-:Y:S01]  /*26b0*/  IMAD.WIDE.U32 R20, R70, R78, R14 ;  /* 0x0000004e46147225 */ /* 0x000fe200078e000e */
[----:B--2---:R-:W-:-:S05]  /*26c0*/  LOP3.LUT R9, R7, 0xffffe000, RZ, 0xc0, !PT ;  /* 0xffffe00007097812 */ /* 0x004fca00078ec0ff */
[----:B------:R-:W-:-:S04]  /*26d0*/  FMUL R9, R9, R58 ;  /* 0x0000003a09097220 */ /* 0x000fc80000400000 */
[----:B------:R-:W-:Y:S01]  /*26e0*/  FFMA R77, R24, R23, R9 ;  /* 0x00000017184d7223 */ /* 0x000fe20000000009 */
[----:B------:R-:W-:Y:S02]  /*26f0*/  LEA.HI.X R9, R72, UR5, R83, 0x2, P3 ;  /* 0x0000000548097c11 */ /* 0x000fe400098f1453 */
[----:B------:R-:W-:Y:S02]  /*2700*/  ISETP.GT.AND P3, PT, R3, RZ, P1 ;  /* 0x000000ff0300720c */ /* 0x000fe40000f64270 */
[----:B------:R-:W-:-:S05]  /*2710*/  F2FP.TF32.F32.PACK_B R77, R77 ;  /* 0x0000004dff4d723e */ /* 0x000fca00024050ff */
[----:B------:R0:W-:Y:S06]  /*2720*/  @P2 STG.E desc[UR36][R8.64], R77 ;  /* 0x0000004d08002986 */ /* 0x0001ec000c101924 */
[----:B------:R-:W-:Y:S05]  /*2730*/  @!P3 BRA `(.L_x_35) ;  /* 0x000000000004b947 */ /* 0x000fea0003800000 */
[----:B------:R1:W5:Y:S02]  /*2740*/  LDG.E.LTC128B R7, desc[UR36][R4.64+0x4] ;  /* 0x0000042404077981 */ /* 0x000364000c1e1920 */
.L_x_35:
[----:B------:R-:W-:Y:S05]  /*2750*/  BSYNC B1 ;  /* 0x0000000000017941 */ /* 0x000fea0003800000 */
.L_x_34:
[----:B-----5:R-:W-:Y:S01]  /*2760*/  LOP3.LUT R15, R7, 0xffffe000, RZ, 0xc0, !PT ;  /* 0xffffe000070f7812 */ /* 0x020fe200078ec0ff */
[----:B------:R-:W-:Y:S01]  /*2770*/  IMAD.IADD R71, R71, 0x1, R21 ;  /* 0x0000000147477824 */ /* 0x000fe200078e0215 */
[----:B------:R-:W-:Y:S01]  /*2780*/  IADD3 R74, P2, R74, R20, RZ ;  /* 0x000000144a4a7210 */ /* 0x000fe20007f5e0ff */
[----:B------:R-:W-:Y:S01]  /*2790*/  IMAD.MOV.U32 R24, RZ, RZ, R7 ;  /* 0x000000ffff187224 */ /* 0x000fe200078e0007 */
[----:B------:R-:W-:Y:S01]  /*27a0*/  ISETP.GT.AND P0, PT, R3, 0x8, P0 ;  /* 0x000000080300780c */ /* 0x000fe20000704270 */
[----:B------:R-:W-:Y:S02]  /*27b0*/  FMUL R12, R15, R58 ;  /* 0x0000003a0f0c7220 */ /* 0x000fe40000400000 */
[----:B------:R-:W-:Y:S01]  /*27c0*/  IMAD.X R13, R71, 0x1, R13, P2 ;  /* 0x00000001470d7824 */ /* 0x000fe200010e060d */
[----:B------:R-:W-:Y:S01]  /*27d0*/  LEA R14, P2, R74, R80, 0x2 ;  /* 0x000000504a0e7211 */ /* 0x000fe200078410ff */
[----:B------:R-:W-:-:S03]  /*27e0*/  FFMA R25, R25, R23, R12 ;  /* 0x0000001719197223 */ /* 0x000fc6000000000c */
[----:B------:R-:W-:Y:S02]  /*27f0*/  LEA.HI.X R15, R74, R81, R13, 0x2, P2 ;  /* 0x000000514a0f7211 */ /* 0x000fe400010f140d */
[----:B------:R-:W-:-:S05]  /*2800*/  F2FP.TF32.F32.PACK_B R25, R25 ;  /* 0x00000019ff19723e */ /* 0x000fca00024050ff */
[----:B------:R2:W-:Y:S04]  /*2810*/  @P3 STG.E desc[UR36][R8.64+0x4], R25 ;  /* 0x0000041908003986 */ /* 0x0005e8000c101924 */
[----:B------:R-:W3:Y:S01]  /*2820*/  @P0 LDG.E.LTC128B R24, desc[UR36][R14.64] ;  /* 0x000000240e180981 */ /* 0x000ee2000c1e1920 */
[----:B------:R-:W-:Y:S01]  /*2830*/  IADD3 R20, P2, R10, R20, RZ ;  /* 0x000000140a147210 */ /* 0x000fe20007f5e0ff */
[----:B------:R-:W-:Y:S01]  /*2840*/  BSSY B1, `(.L_x_36) ;  /* 0x0000011000017945 */ /* 0x000fe20003800000 */
[----:B------:R-:W-:-:S03]  /*2850*/  ISETP.GT.AND P1, PT, R3, 0x8, P1 ;  /* 0x000000080300780c */ /* 0x000fc60000f24270 */
[----:B------:R-:W-:Y:S01]  /*2860*/  IMAD.X R21, R11, 0x1, R71, P2 ;  /* 0x000000010b157824 */ /* 0x000fe200010e0647 */
[C---:B------:R-:W-:Y:S02]  /*2870*/  SHF.L.U64.HI R11, R59.reuse, 0x2, R60 ;  /* 0x000000023b0b7819 */ /* 0x040fe4000001023c */
[----:B------:R-:W-:Y:S01]  /*2880*/  LEA R12, P2, R59, R8, 0x2 ;  /* 0x000000083b0c7211 */ /* 0x000fe200078410ff */
[----:B------:R-:W-:-:S04]  /*2890*/  IMAD.WIDE.U32 R20, R69, R76, R20 ;  /* 0x0000004c45147225 */ /* 0x000fc800078e0014 */
[----:B------:R-:W-:Y:S01]  /*28a0*/  IMAD.X R13, R11, 0x1, R9, P2 ;  /* 0x000000010b0d7824 */ /* 0x000fe200010e0609 */
[----:B------:R-:W-:Y:S02]  /*28b0*/  LEA R10, P3, R20, R80, 0x2 ;  /* 0x00000050140a7211 */ /* 0x000fe400078610ff */
[----:B---3--:R-:W-:-:S05]  /*28c0*/  LOP3.LUT R7, R24, 0xffffe000, RZ, 0xc0, !PT ;  /* 0xffffe00018077812 */ /* 0x008fca00078ec0ff */
[----:B------:R-:W-:-:S04]  /*28d0*/  FMUL R7, R7, R58 ;  /* 0x0000003a07077220 */ /* 0x000fc80000400000 */
[----:B------:R-:W-:Y:S01]  /*28e0*/  FFMA R69, R26, R23, R7 ;  /* 0x000000171a457223 */ /* 0x000fe20000000007 */
[----:B------:R-:W-:-:S04]  /*28f0*/  IMAD.IADD R7, R73, 0x1, R21 ;  /* 0x0000000149077824 */ /* 0x000fc800078e0215 */
[----:B------:R-:W-:Y:S02]  /*2900*/  F2FP.TF32.F32.PACK_B R69, R69 ;  /* 0x00000045ff45723e */ /* 0x000fe400024050ff */
[----:B------:R-:W-:-:S03]  /*2910*/  LEA.HI.X R11, R20, R81, R7, 0x2, P3 ;  /* 0x00000051140b7211 */ /* 0x000fc600018f1407 */
[----:B------:R2:W-:Y:S01]  /*2920*/  @P0 STG.E desc[UR36][R12.64], R69 ;  /* 0x000000450c000986 */ /* 0x0005e2000c101924 */
[----:B------:R-:W-:Y:S05]  /*2930*/  @!P1 BRA `(.L_x_37) ;  /* 0x0000000000049947 */ /* 0x000fea0003800000 */
[----:B------:R3:W5:Y:S02]  /*2940*/  LDG.E.LTC128B R24, desc[UR36][R10.64+0x4] ;  /* 0x000004240a187981 */ /* 0x000764000c1e1920 */
.L_x_37:
[----:B------:R-:W-:Y:S05]  /*2950*/  BSYNC B1 ;  /* 0x0000000000017941 */ /* 0x000fea0003800000 */
.L_x_36:
[----:B-----5:R-:W-:Y:S01]  /*2960*/  LOP3.LUT R7, R24, 0xffffe000, RZ, 0xc0, !PT ;  /* 0xffffe00018077812 */ /* 0x020fe200078ec0ff */
[----:B------:R-:W-:Y:S01]  /*2970*/  BSSY B1, `(.L_x_38) ;  /* 0x0000009000017945 */ /* 0x000fe20003800000 */
[----:B------:R-:W-:-:S03]  /*2980*/  ISETP.GT.AND P0, PT, R6, 0x8, PT ;  /* 0x000000080600780c */ /* 0x000fc60003f04270 */
[----:B------:R-:W-:Y:S01]  /*2990*/  FMUL R14, R7, R58 ;  /* 0x0000003a070e7220 */ /* 0x000fe20000400000 */
[----:B------:R-:W-:-:S03]  /*29a0*/  ISETP.GT.AND P2, PT, R3, RZ, P0 ;  /* 0x000000ff0300720c */ /* 0x000fc60000744270 */
[----:B------:R-:W-:-:S05]  /*29b0*/  FFMA R27, R27, R23, R14 ;  /* 0x000000171b1b7223 */ /* 0x000fca000000000e */
[----:B------:R-:W-:-:S05]  /*29c0*/  F2FP.TF32.F32.PACK_B R27, R27 ;  /* 0x0000001bff1b723e */ /* 0x000fca00024050ff */
[----:B------:R4:W-:Y:S01]  /*29d0*/  @P1 STG.E desc[UR36][R12.64+0x4], R27 ;  /* 0x0000041b0c001986 */ /* 0x0009e2000c101924 */
[----:B------:R-:W-:Y:S05]  /*29e0*/  @!P2 BRA `(.L_x_39) ;  /* 0x000000000004a947 */ /* 0x000fea0003800000 */
[----:B------:R0:W5:Y:S02]  /*29f0*/  LDG.E.LTC128B R24, desc[UR36][R4.64+0x20] ;  /* 0x0000202404187981 */ /* 0x000164000c1e1920 */
.L_x_39:
[----:B------:R-:W-:Y:S05]  /*2a00*/  BSYNC B1 ;  /* 0x0000000000017941 */ /* 0x000fea0003800000 */
.L_x_38:
        /* <DEDUP_REMOVED lines=10> */
.L_x_41:
[----:B------:R-:W-:Y:S05]  /*2ab0*/  BSYNC B1 ;  /* 0x0000000000017941 */ /* 0x000fea0003800000 */
.L_x_40:
[----:B0----5:R-:W-:Y:S01]  /*2ac0*/  LOP3.LUT R7, R24, 0xffffe000, RZ, 0xc0, !PT ;  /* 0xffffe00018077812 */ /* 0x021fe200078ec0ff */
[----:B------:R-:W-:Y:S01]  /*2ad0*/  BSSY B1, `(.L_x_42) ;  /* 0x0000008000017945 */ /* 0x000fe20003800000 */
[----:B------:R-:W-:-:S03]  /*2ae0*/  ISETP.GT.AND P0, PT, R3, 0x8, P0 ;  /* 0x000000080300780c */ /* 0x000fc60000704270 */
[----:B------:R-:W-:-:S04]  /*2af0*/  FMUL R14, R7, R58 ;  /* 0x0000003a070e7220 */ /* 0x000fc80000400000 */
[----:B------:R-:W-:-:S05]  /*2b00*/  FFMA R29, R29, R23, R14 ;  /* 0x000000171d1d7223 */ /* 0x000fca000000000e */
[----:B------:R-:W-:-:S05]  /*2b10*/  F2FP.TF32.F32.PACK_B R29, R29 ;  /* 0x0000001dff1d723e */ /* 0x000fca00024050ff */
[----:B------:R0:W-:Y:S01]  /*2b20*/  @P3 STG.E desc[UR36][R8.64+0x24], R29 ;  /* 0x0000241d08003986 */ /* 0x0001e2000c101924 */
[----:B------:R-:W-:Y:S05]  /*2b30*/  @!P0 BRA `(.L_x_43) ;  /* 0x0000000000048947 */ /* 0x000fea0003800000 */
[----:B------:R0:W5:Y:S02]  /*2b40*/  LDG.E.LTC128B R24, desc[UR36][R10.64+0x20] ;  /* 0x000020240a187981 */ /* 0x000164000c1e1920 */
.L_x_43:
[----:B------:R-:W-:Y:S05]  /*2b50*/  BSYNC B1 ;  /* 0x0000000000017941 */ /* 0x000fea0003800000 */
.L_x_42:
[----:B-----5:R-:W-:Y:S01]  /*2b60*/  LOP3.LUT R7, R24, 0xffffe000, RZ, 0xc0, !PT ;  /* 0xffffe00018077812 */ /* 0x020fe200078ec0ff */
        /* <DEDUP_REMOVED lines=8> */
.L_x_45:
[----:B------:R-:W-:Y:S05]  /*2bf0*/  BSYNC B1 ;  /* 0x0000000000017941 */ /* 0x000fea0003800000 */
.L_x_44:
[----:B0----5:R-:W-:Y:S01]  /*2c00*/  LOP3.LUT R7, R24, 0xffffe000, RZ, 0xc0, !PT ;  /* 0xffffe00018077812 */ /* 0x021fe200078ec0ff */
        /* <DEDUP_REMOVED lines=9> */
.L_x_47:
[----:B------:R-:W-:Y:S05]  /*2ca0*/  BSYNC B1 ;  /* 0x0000000000017941 */ /* 0x000fea0003800000 */
.L_x_46:
        /* <DEDUP_REMOVED lines=10> */
.L_x_49:
[----:B------:R-:W-:Y:S05]  /*2d50*/  BSYNC B1 ;  /* 0x0000000000017941 */ /* 0x000fea0003800000 */
.L_x_48:
        /* <DEDUP_REMOVED lines=9> */
.L_x_51:
[----:B------:R-:W-:Y:S05]  /*2df0*/  BSYNC B1 ;  /* 0x0000000000017941 */ /* 0x000fea0003800000 */
.L_x_50:
        /* <DEDUP_REMOVED lines=9> */
.L_x_53:
[----:B------:R-:W-:Y:S05]  /*2e90*/  BSYNC B1 ;  /* 0x0000000000017941 */ /* 0x000fea0003800000 */
.L_x_52:
        /* <DEDUP_REMOVED lines=10> */
.L_x_55:
[----:B------:R-:W-:Y:S05]  /*2f40*/  BSYNC B1 ;  /* 0x0000000000017941 */ /* 0x000fea0003800000 */
.L_x_54:
        /* <DEDUP_REMOVED lines=10> */
.L_x_57:
[----:B------:R-:W-:Y:S05]  /*2ff0*/  BSYNC B1 ;  /* 0x0000000000017941 */ /* 0x000fea0003800000 */
.L_x_56:
        /* <DEDUP_REMOVED lines=9> */
.L_x_59:
[----:B------:R-:W-:Y:S05]  /*3090*/  BSYNC B1 ;  /* 0x0000000000017941 */ /* 0x000fea0003800000 */
.L_x_58:
        /* <DEDUP_REMOVED lines=9> */
.L_x_61:
[----:B------:R-:W-:Y:S05]  /*3130*/  BSYNC B1 ;  /* 0x0000000000017941 */ /* 0x000fea0003800000 */
.L_x_60:
        /* <DEDUP_REMOVED lines=10> */
.L_x_63:
[----:B------:R-:W-:Y:S05]  /*31e0*/  BSYNC B1 ;  /* 0x0000000000017941 */ /* 0x000fea0003800000 */
.L_x_62:
        /* <DEDUP_REMOVED lines=10> */
.L_x_65:
[----:B------:R-:W-:Y:S05]  /*3290*/  BSYNC B1 ;  /* 0x0000000000017941 */ /* 0x000fea0003800000 */
.L_x_64:
        /* <DEDUP_REMOVED lines=9> */
.L_x_67:
[----:B------:R-:W-:Y:S05]  /*3330*/  BSYNC B1 ;  /* 0x0000000000017941 */ /* 0x000fea0003800000 */
.L_x_66:
        /* <DEDUP_REMOVED lines=9> */
.L_x_69:
[----:B------:R-:W-:Y:S05]  /*33d0*/  BSYNC B1 ;  /* 0x0000000000017941 */ /* 0x000fea0003800000 */
.L_x_68:
        /* <DEDUP_REMOVED lines=10> */
.L_x_71:
[----:B------:R-:W-:Y:S05]  /*3480*/  BSYNC B1 ;  /* 0x0000000000017941 */ /* 0x000fea0003800000 */
.L_x_70:
        /* <DEDUP_REMOVED lines=10> */
.L_x_73:
[----:B------:R-:W-:Y:S05]  /*3530*/  BSYNC B1 ;  /* 0x0000000000017941 */ /* 0x000fea0003800000 */
.L_x_72:
        /* <DEDUP_REMOVED lines=9> */
.L_x_75:
[----:B------:R-:W-:Y:S05]  /*35d0*/  BSYNC B1 ;  /* 0x0000000000017941 */ /* 0x000fea0003800000 */
.L_x_74:
        /* <DEDUP_REMOVED lines=9> */
.L_x_77:
[----:B------:R-:W-:Y:S05]  /*3670*/  BSYNC B1 ;  /* 0x0000000000017941 */ /* 0x000fea0003800000 */
.L_x_76:
        /* <DEDUP_REMOVED lines=10> */
.L_x_79:
[----:B------:R-:W-:Y:S05]  /*3720*/  BSYNC B1 ;  /* 0x0000000000017941 */ /* 0x000fea0003800000 */
.L_x_78:
        /* <DEDUP_REMOVED lines=10> */
.L_x_81:
[----:B------:R-:W-:Y:S05]  /*37d0*/  BSYNC B1 ;  /* 0x0000000000017941 */ /* 0x000fea0003800000 */
.L_x_80:
        /* <DEDUP_REMOVED lines=9> */
.L_x_83:
[----:B------:R-:W-:Y:S05]  /*3870*/  BSYNC B1 ;  /* 0x0000000000017941 */ /* 0x000fea0003800000 */
.L_x_82:
        /* <DEDUP_REMOVED lines=9> */
.L_x_85:
[----:B------:R-:W-:Y:S05]  /*3910*/  BSYNC B1 ;  /* 0x0000000000017941 */ /* 0x000fea0003800000 */
.L_x_84:
        /* <DEDUP_REMOVED lines=10> */
.L_x_87:
[----:B------:R-:W-:Y:S05]  /*39c0*/  BSYNC B1 ;  /* 0x0000000000017941 */ /* 0x000fea0003800000 */
.L_x_86:
[----:B-----5:R-:W-:Y:S01]  /*39d0*/  LOP3.LUT R7, R24, 0xffffe000, RZ, 0xc0, !PT ;  /* 0xffffe00018077812 */ /* 0x020fe200078ec0ff */
[----:B------:R-:W-:Y:S01]  /*39e0*/  BSSY B1, `(.L_x_88) ;  /* 0x000000b000017945 */ /* 0x000fe20003800000 */
[----:B------:R-:W-:Y:S01]  /*39f0*/  ISETP.GT.AND P1, PT, R6, 0x39, PT ;  /* 0x000000390600780c */ /* 0x000fe20003f24270 */
[----:B------:R-:W-:Y:S02]  /*3a00*/  @P2 IMAD.MOV.U32 R6, RZ, RZ, R8 ;  /* 0x000000ffff062224 */ /* 0x000fe400078e0008 */
[----:B------:R-:W-:Y:S01]  /*3a10*/  FMUL R7, R7, R58 ;  /* 0x0000003a07077220 */ /* 0x000fe20000400000 */
[----:B------:R-:W-:-:S03]  /*3a20*/  ISETP.GT.AND P3, PT, R3, RZ, P1 ;  /* 0x000000ff0300720c */ /* 0x000fc60000f64270 */
[----:B------:R-:W-:Y:S01]  /*3a30*/  FFMA R15, R52, R23, R7 ;  /* 0x00000017340f7223 */ /* 0x000fe20000000007 */
[----:B------:R-:W-:-:S04]  /*3a40*/  @P2 IMAD.MOV.U32 R7, RZ, RZ, R9 ;  /* 0x000000ffff072224 */ /* 0x000fc800078e0009 */
[----:B------:R-:W-:-:S05]  /*3a50*/  F2FP.TF32.F32.PACK_B R15, R15 ;  /* 0x0000000fff0f723e */ /* 0x000fca00024050ff */
[----:B------:R0:W-:Y:S01]  /*3a60*/  @P2 STG.E desc[UR36][R6.64+0xe0], R15 ;  /* 0x0000e00f06002986 */ /* 0x0001e2000c101924 */
[----:B------:R-:W-:Y:S05]  /*3a70*/  @!P3 BRA `(.L_x_89) ;  /* 0x000000000004b947 */ /* 0x000fea0003800000 */
[----:B------:R0:W5:Y:S02]  /*3a80*/  LDG.E.LTC128B R24, desc[UR36][R4.64+0xe4] ;  /* 0x0000e42404187981 */ /* 0x000164000c1e1920 */
.L_x_89:
[----:B------:R-:W-:Y:S05]  /*3a90*/  BSYNC B1 ;  /* 0x0000000000017941 */ /* 0x000fea0003800000 */
.L_x_88:
[----:B01---5:R-:W-:Y:S01]  /*3aa0*/  LOP3.LUT R5, R24, 0xffffe000, RZ, 0xc0, !PT ;  /* 0xffffe00018057812 */ /* 0x023fe200078ec0ff */
        /* <DEDUP_REMOVED lines=8> */
.L_x_91:
[----:B------:R-:W-:Y:S05]  /*3b30*/  BSYNC B1 ;  /* 0x0000000000017941 */ /* 0x000fea0003800000 */
.L_x_90:
[----:B-----5:R-:W-:Y:S01]  /*3b40*/  LOP3.LUT R5, R24, 0xffffe000, RZ, 0xc0, !PT ;  /* 0xffffe00018057812 */ /* 0x020fe200078ec0ff */
[----:B------:R-:W-:Y:S01]  /*3b50*/  @P0 IMAD.MOV.U32 R4, RZ, RZ, R12 ;  /* 0x000000ffff040224 */ /* 0x000fe200078e000c */
[----:B------:R-:W-:Y:S01]  /*3b60*/  ISETP.GT.AND P1, PT, R3, 0x8, P1 ;  /* 0x000000080300780c */ /* 0x000fe20000f24270 */
[----:B------:R-:W-:Y:S02]  /*3b70*/  BSSY B1, `(.L_x_92) ;  /* 0x0000008000017945 */ /* 0x000fe40003800000 */
[----:B------:R-:W-:-:S04]  /*3b80*/  FMUL R5, R5, R58 ;  /* 0x0000003a05057220 */ /* 0x000fc80000400000 */
[----:B------:R-:W-:Y:S01]  /*3b90*/  FFMA R7, R54, R23, R5 ;  /* 0x0000001736077223 */ /* 0x000fe20000000005 */
[----:B------:R-:W-:-:S04]  /*3ba0*/  @P0 IMAD.MOV.U32 R5, RZ, RZ, R13 ;  /* 0x000000ffff050224 */ /* 0x000fc800078e000d */
[----:B------:R-:W-:-:S05]  /*3bb0*/  F2FP.TF32.F32.PACK_B R7, R7 ;  /* 0x00000007ff07723e */ /* 0x000fca00024050ff */
[----:B------:R0:W-:Y:S01]  /*3bc0*/  @P0 STG.E desc[UR36][R4.64+0xe0], R7 ;  /* 0x0000e00704000986 */ /* 0x0001e2000c101924 */
[----:B------:R-:W-:Y:S05]  /*3bd0*/  @!P1 BRA `(.L_x_93) ;  /* 0x0000000000049947 */ /* 0x000fea0003800000 */
[----:B------:R0:W5:Y:S02]  /*3be0*/  LDG.E.LTC128B R24, desc[UR36][R10.64+0xe4] ;  /* 0x0000e4240a187981 */ /* 0x000164000c1e1920 */
.L_x_93:
[----:B------:R-:W-:Y:S05]  /*3bf0*/  BSYNC B1 ;  /* 0x0000000000017941 */ /* 0x000fea0003800000 */
.L_x_92:
[----:B------:R-:W-:Y:S05]  /*3c00*/  @!P1 BRA `(.L_x_94) ;  /* 0x0000000800909947 */ /* 0x000fea0003800000 */
[----:B-----5:R-:W-:-:S05]  /*3c10*/  LOP3.LUT R3, R24, 0xffffe000, RZ, 0xc0, !PT ;  /* 0xffffe00018037812 */ /* 0x020fca00078ec0ff */
[----:B0-----:R-:W-:-:S04]  /*3c20*/  FMUL R4, R3, R58 ;  /* 0x0000003a03047220 */ /* 0x001fc80000400000 */
[----:B------:R-:W-:-:S05]  /*3c30*/  FFMA R55, R55, R23, R4 ;  /* 0x0000001737377223 */ /* 0x000fca0000000004 */
[----:B------:R-:W-:-:S05]  /*3c40*/  F2FP.TF32.F32.PACK_B R55, R55 ;  /* 0x00000037ff37723e */ /* 0x000fca00024050ff */
[----:B------:R0:W-:Y:S01]  /*3c50*/  STG.E desc[UR36][R12.64+0xe4], R55 ;  /* 0x0000e4370c007986 */ /* 0x0001e2000c101924 */
[----:B------:R-:W-:Y:S05]  /*3c60*/  BRA `(.L_x_94) ;  /* 0x0000000800787947 */ /* 0x000fea0003800000 */
.L_x_33:
[----:B------:R-:W-:Y:S01]  /*3c70*/  ISETP.GT.AND P4, PT, R6, 0x1, PT ;  /* 0x000000010600780c */ /* 0x000fe20003f84270 */
[----:B------:R-:W-:Y:S01]  /*3c80*/  ULDC.64 UR4, c[0x0][0x5c0] ;  /* 0x0001700000047ab9 */ /* 0x000fe20000000a00 */
[-C--:B------:R-:W-:Y:S01]  /*3c90*/  FMUL R7, R24, R23.reuse ;  /* 0x0000001718077220 */ /* 0x080fe20000400000 */
[----:B------:R-:W-:Y:S01]  /*3ca0*/  LEA R4, P3, R72, UR4, 0x2 ;  /* 0x0000000448047c11 */ /* 0x000fe2000f8610ff */
[-C--:B------:R-:W-:Y:S01]  /*3cb0*/  FMUL R25, R25, R23.reuse ;  /* 0x0000001719197220 */ /* 0x080fe20000400000 */
[----:B------:R-:W-:Y:S01]  /*3cc0*/  ISETP.GT.AND P1, PT, R3, RZ, P4 ;  /* 0x000000ff0300720c */ /* 0x000fe20002724270 */
[-C--:B------:R-:W-:Y:S01]  /*3cd0*/  FMUL R11, R26, R23.reuse ;  /* 0x000000171a0b7220 */ /* 0x080fe20000400000 */
[----:B------:R-:W-:Y:S01]  /*3ce0*/  LEA.HI.X R5, R72, UR5, R83, 0x2, P3 ;  /* 0x0000000548057c11 */ /* 0x000fe200098f1453 */
[----:B------:R-:W-:Y:S01]  /*3cf0*/  FMUL R27, R27, R23 ;  /* 0x000000171b1b7220 */ /* 0x000fe20000400000 */
[----:B------:R-:W-:Y:S01]  /*3d00*/  F2FP.TF32.F32.PACK_B R7, R7 ;  /* 0x00000007ff07723e */ /* 0x000fe200024050ff */
[----:B------:R-:W-:Y:S01]  /*3d10*/  FMUL R29, R29, R23 ;  /* 0x000000171d1d7220 */ /* 0x000fe20000400000 */
[----:B------:R-:W-:Y:S01]  /*3d20*/  F2FP.TF32.F32.PACK_B R25, R25 ;  /* 0x00000019ff19723e */ /* 0x000fe200024050ff */
[-C--:B------:R-:W-:Y:S01]  /*3d30*/  FMUL R31, R31, R23.reuse ;  /* 0x000000171f1f7220 */ /* 0x080fe20000400000 */
[C---:B------:R-:W-:Y:S01]  /*3d40*/  SHF.L.U64.HI R9, R59.reuse, 0x2, R60 ;  /* 0x000000023b097819 */ /* 0x040fe2000001023c */
[----:B------:R0:W-:Y:S01]  /*3d50*/  @P2 STG.E desc[UR36][R4.64], R7 ;  /* 0x0000000704002986 */ /* 0x0001e2000c101924 */
[----:B------:R-:W-:Y:S01]  /*3d60*/  LEA R8, P3, R59, R4, 0x2 ;  /* 0x000000043b087211 */ /* 0x000fe200078610ff */
[-C--:B------:R-:W-:Y:S01]  /*3d70*/  FMUL R13, R32, R23.reuse ;  /* 0x00000017200d7220 */ /* 0x080fe20000400000 */
[C---:B------:R-:W-:Y:S01]  /*3d80*/  ISETP.GT.AND P2, PT, R6.reuse, 0x8, PT ;  /* 0x000000080600780c */ /* 0x040fe20003f44270 */
[----:B------:R-:W-:Y:S01]  /*3d90*/  @P1 STG.E desc[UR36][R4.64+0x4], R25 ;  /* 0x0000041904001986 */ /* 0x000fe2000c101924 */
[----:B------:R-:W-:Y:S01]  /*3da0*/  ISETP.GT.AND P1, PT, R6, 0x9, PT ;  /* 0x000000090600780c */ /* 0x000fe20003f24270 */
[----:B------:R-:W-:Y:S01]  /*3db0*/  IMAD.X R9, R9, 0x1, R5, P3 ;  /* 0x0000000109097824 */ /* 0x000fe200018e0605 */
[----:B------:R-:W-:Y:S01]  /*3dc0*/  ISETP.GT.AND P0, PT, R3, 0x8, P0 ;  /* 0x000000080300780c */ /* 0x000fe20000704270 */
[-C--:B------:R-:W-:Y:S01]  /*3dd0*/  FMUL R33, R33, R23.reuse ;  /* 0x0000001721217220 */ /* 0x080fe20000400000 */
[----:B------:R-:W-:Y:S01]  /*3de0*/  ISETP.GT.AND P4, PT, R3, 0x8, P4 ;  /* 0x000000080300780c */ /* 0x000fe20002784270 */
[-C--:B------:R-:W-:Y:S01]  /*3df0*/  FMUL R35, R35, R23.reuse ;  /* 0x0000001723237220 */ /* 0x080fe20000400000 */
[C---:B------:R-:W-:Y:S01]  /*3e00*/  ISETP.GT.AND P5, PT, R3.reuse, RZ, P2 ;  /* 0x000000ff0300720c */ /* 0x040fe200017a4270 */
[-C--:B0-----:R-:W-:Y:S01]  /*3e10*/  FMUL R7, R28, R23.reuse ;  /* 0x000000171c077220 */ /* 0x081fe20000400000 */
[----:B------:R-:W-:Y:S01]  /*3e20*/  ISETP.GT.AND P3, PT, R3, RZ, P1 ;  /* 0x000000ff0300720c */ /* 0x000fe20000f64270 */
[----:B------:R-:W-:Y:S01]  /*3e30*/  FMUL R37, R37, R23 ;  /* 0x0000001725257220 */ /* 0x000fe20000400000 */
[----:B------:R-:W-:Y:S01]  /*3e40*/  F2FP.TF32.F32.PACK_B R11, R11 ;  /* 0x0000000bff0b723e */ /* 0x000fe200024050ff */
[----:B------:R-:W-:Y:S01]  /*3e50*/  FMUL R39, R39, R23 ;  /* 0x0000001727277220 */ /* 0x000fe20000400000 */
[----:B------:R-:W-:Y:S01]  /*3e60*/  F2FP.TF32.F32.PACK_B R27, R27 ;  /* 0x0000001bff1b723e */ /* 0x000fe200024050ff */
[----:B------:R-:W-:Y:S01]  /*3e70*/  FMUL R41, R41, R23 ;  /* 0x0000001729297220 */ /* 0x000fe20000400000 */
[----:B------:R-:W-:Y:S01]  /*3e80*/  F2FP.TF32.F32.PACK_B R7, R7 ;  /* 0x00000007ff07723e */ /* 0x000fe200024050ff */
[----:B------:R0:W-:Y:S01]  /*3e90*/  @P0 STG.E desc[UR36][R8.64], R11 ;  /* 0x0000000b08000986 */ /* 0x0001e2000c101924 */
[----:B------:R-:W-:Y:S01]  /*3ea0*/  F2FP.TF32.F32.PACK_B R29, R29 ;  /* 0x0000001dff1d723e */ /* 0x000fe200024050ff */
[-C--:B------:R-:W-:Y:S01]  /*3eb0*/  FMUL R43, R43, R23.reuse ;  /* 0x000000172b2b7220 */ /* 0x080fe20000400000 */
[C---:B------:R-:W-:Y:S01]  /*3ec0*/  ISETP.GT.AND P0, PT, R6.reuse, 0x10, PT ;  /* 0x000000100600780c */ /* 0x040fe20003f04270 */
[----:B------:R-:W-:Y:S01]  /*3ed0*/  @P4 STG.E desc[UR36][R8.64+0x4], R27 ;  /* 0x0000041b08004986 */ /* 0x000fe2000c101924 */
[----:B------:R-:W-:Y:S01]  /*3ee0*/  ISETP.GT.AND P2, PT, R3, 0x8, P2 ;  /* 0x000000080300780c */ /* 0x000fe20001744270 */
[-C--:B------:R-:W-:Y:S01]  /*3ef0*/  FMUL R45, R45, R23.reuse ;  /* 0x000000172d2d7220 */ /* 0x080fe20000400000 */
[C---:B------:R-:W-:Y:S01]  /*3f00*/  ISETP.GT.AND P1, PT, R3.reuse, 0x8, P1 ;  /* 0x000000080300780c */ /* 0x040fe20000f24270 */
[----:B------:R1:W-:Y:S01]  /*3f10*/  @P5 STG.E desc[UR36][R4.64+0x20], R7 ;  /* 0x0000200704005986 */ /* 0x0003e2000c101924 */
[----:B------:R-:W-:Y:S01]  /*3f20*/  ISETP.GT.AND P5, PT, R3, RZ, P0 ;  /* 0x000000ff0300720c */ /* 0x000fe200007a4270 */
[----:B------:R-:W-:Y:S01]  /*3f30*/  FMUL R47, R47, R23 ;  /* 0x000000172f2f7220 */ /* 0x000fe20000400000 */
[----:B------:R-:W-:Y:S01]  /*3f40*/  F2FP.TF32.F32.PACK_B R31, R31 ;  /* 0x0000001fff1f723e */ /* 0x000fe200024050ff */
[----:B------:R-:W-:Y:S01]  /*3f50*/  @P3 STG.E desc[UR36][R4.64+0x24], R29 ;  /* 0x0000241d04003986 */ /* 0x000fe2000c101924 */
[----:B------:R-:W-:Y:S01]  /*3f60*/  ISETP.GT.AND P3, PT, R6, 0x11, PT ;  /* 0x000000110600780c */ /* 0x000fe20003f64270 */
[----:B0-----:R-:W-:Y:S01]  /*3f70*/  FMUL R11, R30, R23 ;  /* 0x000000171e0b7220 */ /* 0x001fe20000400000 */
[----:B------:R-:W-:Y:S01]  /*3f80*/  F2FP.TF32.F32.PACK_B R13, R13 ;  /* 0x0000000dff0d723e */ /* 0x000fe200024050ff */
[-C--:B------:R-:W-:Y:S01]  /*3f90*/  FMUL R49, R49, R23.reuse ;  /* 0x0000001731317220 */ /* 0x080fe20000400000 */
[----:B------:R-:W-:Y:S01]  /*3fa0*/  ISETP.GT.AND P4, PT, R3, RZ, P3 ;  /* 0x000000ff0300720c */ /* 0x000fe20001f84270 */
[----:B------:R-:W-:Y:S01]  /*3fb0*/  FMUL R15, R50, R23 ;  /* 0x00000017320f7220 */ /* 0x000fe20000400000 */
[----:B------:R-:W-:Y:S01]  /*3fc0*/  F2FP.TF32.F32.PACK_B R11, R11 ;  /* 0x0000000bff0b723e */ /* 0x000fe200024050ff */
[----:B-1----:R-:W-:Y:S01]  /*3fd0*/  FMUL R7, R34, R23 ;  /* 0x0000001722077220 */ /* 0x002fe20000400000 */
[----:B------:R-:W-:Y:S01]  /*3fe0*/  F2FP.TF32.F32.PACK_B R33, R33 ;  /* 0x00000021ff21723e */ /* 0x000fe200024050ff */
[-C--:B------:R-:W-:Y:S01]  /*3ff0*/  FMUL R51, R51, R23.reuse ;  /* 0x0000001733337220 */ /* 0x080fe20000400000 */
[----:B------:R-:W-:Y:S01]  /*4000*/  ISETP.GT.AND P0, PT, R3, 0x8, P0 ;  /* 0x000000080300780c */ /* 0x000fe20000704270 */
[----:B------:R0:W-:Y:S01]  /*4010*/  @P2 STG.E desc[UR36][R8.64+0x20], R11 ;  /* 0x0000200b08002986 */ /* 0x0001e2000c101924 */
[----:B------:R-:W-:Y:S01]  /*4020*/  ISETP.GT.AND P2, PT, R6, 0x19, PT ;  /* 0x000000190600780c */ /* 0x000fe20003f44270 */
[----:B------:R-:W-:Y:S01]  /*4030*/  FMUL R21, R52, R23 ;  /* 0x0000001734157220 */ /* 0x000fe20000400000 */
[----:B------:R-:W-:Y:S01]  /*4040*/  F2FP.TF32.F32.PACK_B R7, R7 ;  /* 0x00000007ff07723e */ /* 0x000fe200024050ff */
[----:B------:R-:W-:Y:S01]  /*4050*/  @P1 STG.E desc[UR36][R8.64+0x24], R31 ;  /* 0x0000241f08001986 */ /* 0x000fe2000c101924 */
[----:B------:R-:W-:Y:S01]  /*4060*/  ISETP.GT.AND P1, PT, R6, 0x18, PT ;  /* 0x000000180600780c */ /* 0x000fe20003f24270 */
[----:B------:R-:W-:Y:S01]  /*4070*/  FMUL R53, R53, R23 ;  /* 0x0000001735357220 */ /* 0x000fe20000400000 */
[----:B------:R-:W-:Y:S01]  /*4080*/  F2FP.TF32.F32.PACK_B R35, R35 ;  /* 0x00000023ff23723e */ /* 0x000fe200024050ff */
[----:B------:R1:W-:Y:S01]  /*4090*/  @P5 STG.E desc[UR36][R4.64+0x40], R13 ;  /* 0x0000400d04005986 */ /* 0x0003e2000c101924 */
[----:B------:R-:W-:Y:S01]  /*40a0*/  ISETP.GT.AND P5, PT, R3, RZ, P1 ;  /* 0x000000ff0300720c */ /* 0x000fe20000fa4270 */
[----:B------:R-:W-:Y:S01]  /*40b0*/  FMUL R55, R55, R23 ;  /* 0x0000001737377220 */ /* 0x000fe20000400000 */
[----:B------:R-:W-:Y:S01]  /*40c0*/  F2FP.TF32.F32.PACK_B R37, R37 ;  /* 0x00000025ff25723e */ /* 0x000fe200024050ff */
[----:B------:R-:W-:Y:S01]  /*40d0*/  @P4 STG.E desc[UR36][R4.64+0x44], R33 ;  /* 0x0000442104004986 */ /* 0x000fe2000c101924 */
[C---:B------:R-:W-:Y:S01]  /*40e0*/  ISETP.GT.AND P4, PT, R3.reuse, 0x8, P3 ;  /* 0x000000080300780c */ /* 0x040fe20001f84270 */
[----:B0-----:R-:W-:Y:S01]  /*40f0*/  FMUL R11, R36, R23 ;  /* 0x00000017240b7220 */ /* 0x001fe20000400000 */
[----:B------:R-:W-:Y:S01]  /*4100*/  ISETP.GT.AND P3, PT, R3, RZ, P2 ;  /* 0x000000ff0300720c */ /* 0x000fe20001764270 */
[----:B------:R0:W-:Y:S01]  /*4110*/  @P0 STG.E desc[UR36][R8.64+0x40], R7 ;  /* 0x0000400708000986 */ /* 0x0001e2000c101924 */
[----:B------:R-:W-:-:S02]  /*4120*/  ISETP.GT.AND P0, PT, R6, 0x20, PT ;  /* 0x000000200600780c */ /* 0x000fc40003f04270 */
[----:B------:R-:W-:Y:S01]  /*4130*/  F2FP.TF32.F32.PACK_B R11, R11 ;  /* 0x0000000bff0b723e */ /* 0x000fe200024050ff */
[----:B-1----:R-:W-:Y:S01]  /*4140*/  FMUL R13, R40, R23 ;  /* 0x00000017280d7220 */ /* 0x002fe20000400000 */
[C---:B------:R-:W-:Y:S02]  /*4150*/  ISETP.GT.AND P1, PT, R3.reuse, 0x8, P1 ;  /* 0x000000080300780c */ /* 0x040fe40000f24270 */
[----:B------:R-:W-:Y:S02]  /*4160*/  F2FP.TF32.F32.PACK_B R39, R39 ;  /* 0x00000027ff27723e */ /* 0x000fe400024050ff */
[----:B------:R-:W-:Y:S01]  /*4170*/  F2FP.TF32.F32.PACK_B R13, R13 ;  /* 0x0000000dff0d723e */ /* 0x000fe200024050ff */
[----:B------:R-:W-:Y:S01]  /*4180*/  @P4 STG.E desc[UR36][R8.64+0x44], R35 ;  /* 0x0000442308004986 */ /* 0x000fe2000c101924 */
[C---:B------:R-:W-:Y:S01]  /*4190*/  ISETP.GT.AND P4, PT, R3.reuse, 0x8, P2 ;  /* 0x000000080300780c */ /* 0x040fe20001784270 */
[----:B0-----:R-:W-:Y:S01]  /*41a0*/  FMUL R7, R38, R23 ;  /* 0x0000001726077220 */ /* 0x001fe20000400000 */
[----:B------:R-:W-:Y:S01]  /*41b0*/  ISETP.GT.AND P2, PT, R6, 0x21, PT ;  /* 0x000000210600780c */ /* 0x000fe20003f44270 */
[----:B------:R0:W-:Y:S01]  /*41c0*/  @P5 STG.E desc[UR36][R4.64+0x60], R11 ;  /* 0x0000600b04005986 */ /* 0x0001e2000c101924 */
[----:B------:R-:W-:-:S02]  /*41d0*/  ISETP.GT.AND P5, PT, R3, RZ, P0 ;  /* 0x000000ff0300720c */ /* 0x000fc400007a4270 */
[----:B------:R-:W-:Y:S01]  /*41e0*/  F2FP.TF32.F32.PACK_B R7, R7 ;  /* 0x00000007ff07723e */ /* 0x000fe200024050ff */
[----:B------:R-:W-:Y:S01]  /*41f0*/  @P3 STG.E desc[UR36][R4.64+0x64], R37 ;  /* 0x0000642504003986 */ /* 0x000fe2000c101924 */
[C---:B------:R-:W-:Y:S02]  /*4200*/  ISETP.GT.AND P3, PT, R3.reuse, RZ, P2 ;  /* 0x000000ff0300720c */ /* 0x040fe40001764270 */
[----:B------:R-:W-:Y:S01]  /*4210*/  F2FP.TF32.F32.PACK_B R41, R41 ;  /* 0x00000029ff29723e */ /* 0x000fe200024050ff */
[----:B------:R1:W-:Y:S01]  /*4220*/  @P1 STG.E desc[UR36][R8.64+0x60], R7 ;  /* 0x0000600708001986 */ /* 0x0003e2000c101924 */
[----:B------:R-:W-:Y:S02]  /*4230*/  ISETP.GT.AND P0, PT, R3, 0x8, P0 ;  /* 0x000000080300780c */ /* 0x000fe40000704270 */
[----:B------:R-:W-:Y:S01]  /*4240*/  F2FP.TF32.F32.PACK_B R43, R43 ;  /* 0x0000002bff2b723e */ /* 0x000fe200024050ff */
[----:B------:R-:W-:Y:S01]  /*4250*/  @P4 STG.E desc[UR36][R8.64+0x64], R39 ;  /* 0x0000642708004986 */ /* 0x000fe2000c101924 */
[----:B------:R-:W-:Y:S01]  /*4260*/  ISETP.GT.AND P4, PT, R6, 0x28, PT ;  /* 0x000000280600780c */ /* 0x000fe20003f84270 */
[----:B0-----:R-:W-:Y:S01]  /*4270*/  FMUL R11, R44, R23 ;  /* 0x000000172c0b7220 */ /* 0x001fe20000400000 */
[----:B------:R-:W-:Y:S01]  /*4280*/  F2FP.TF32.F32.PACK_B R45, R45 ;  /* 0x0000002dff2d723e */ /* 0x000fe200024050ff */
[----:B------:R0:W-:Y:S01]  /*4290*/  @P5 STG.E desc[UR36][R4.64+0x80], R13 ;  /* 0x0000800d04005986 */ /* 0x0001e2000c101924 */
[----:B------:R-:W-:-:S02]  /*42a0*/  ISETP.GT.AND P5, PT, R6, 0x29, PT ;  /* 0x000000290600780c */ /* 0x000fc40003fa4270 */
[----:B------:R-:W-:Y:S01]  /*42b0*/  F2FP.TF32.F32.PACK_B R11, R11 ;  /* 0x0000000bff0b723e */ /* 0x000fe200024050ff */
[----:B------:R-:W-:Y:S01]  /*42c0*/  @P3 STG.E desc[UR36][R4.64+0x84], R41 ;  /* 0x0000842904003986 */ /* 0x000fe2000c101924 */
[C---:B------:R-:W-:Y:S01]  /*42d0*/  ISETP.GT.AND P3, PT, R3.reuse, 0x8, P2 ;  /* 0x000000080300780c */ /* 0x040fe20001764270 */
[-C--:B-1----:R-:W-:Y:S01]  /*42e0*/  FMUL R7, R42, R23.reuse ;  /* 0x000000172a077220 */ /* 0x082fe20000400000 */
[C---:B------:R-:W-:Y:S02]  /*42f0*/  ISETP.GT.AND P2, PT, R3.reuse, RZ, P4 ;  /* 0x000000ff0300720c */ /* 0x040fe40002744270 */
[C---:B------:R-:W-:Y:S02]  /*4300*/  ISETP.GT.AND P1, PT, R3.reuse, RZ, P5 ;  /* 0x000000ff0300720c */ /* 0x040fe40002f24270 */
[----:B------:R-:W-:Y:S01]  /*4310*/  ISETP.GT.AND P4, PT, R3, 0x8, P4 ;  /* 0x000000080300780c */ /* 0x000fe20002784270 */
[----:B0-----:R-:W-:Y:S01]  /*4320*/  FMUL R13, R46, R23 ;  /* 0x000000172e0d7220 */ /* 0x001fe20000400000 */
[----:B------:R-:W-:-:S02]  /*4330*/  F2FP.TF32.F32.PACK_B R7, R7 ;  /* 0x00000007ff07723e */ /* 0x000fc400024050ff */
[----:B------:R-:W-:Y:S02]  /*4340*/  ISETP.GT.AND P5, PT, R3, 0x8, P5 ;  /* 0x000000080300780c */ /* 0x000fe40002fa4270 */
[----:B------:R-:W-:Y:S01]  /*4350*/  F2FP.TF32.F32.PACK_B R13, R13 ;  /* 0x0000000dff0d723e */ /* 0x000fe200024050ff */
[----:B------:R0:W-:Y:S01]  /*4360*/  @P0 STG.E desc[UR36][R8.64+0x80], R7 ;  /* 0x0000800708000986 */ /* 0x0001e2000c101924 */
[C---:B------:R-:W-:Y:S02]  /*4370*/  ISETP.GT.AND P0, PT, R6.reuse, 0x39, PT ;  /* 0x000000390600780c */ /* 0x040fe40003f04270 */
[----:B------:R-:W-:Y:S01]  /*4380*/  F2FP.TF32.F32.PACK_B R47, R47 ;  /* 0x0000002fff2f723e */ /* 0x000fe200024050ff */
[----:B------:R-:W-:Y:S01]  /*4390*/  @P3 STG.E desc[UR36][R8.64+0x84], R43 ;  /* 0x0000842b08003986 */ /* 0x000fe2000c101924 */
[C---:B------:R-:W-:Y:S02]  /*43a0*/  ISETP.GT.AND P3, PT, R6.reuse, 0x30, PT ;  /* 0x000000300600780c */ /* 0x040fe40003f64270 */
[----:B------:R-:W-:Y:S01]  /*43b0*/  F2FP.TF32.F32.PACK_B R49, R49 ;  /* 0x00000031ff31723e */ /* 0x000fe200024050ff */
[----:B------:R1:W-:Y:S01]  /*43c0*/  @P2 STG.E desc[UR36][R4.64+0xa0], R11 ;  /* 0x0000a00b04002986 */ /* 0x0003e2000c101924 */
[----:B------:R-:W-:-:S02]  /*43d0*/  ISETP.GT.AND P2, PT, R6, 0x31, PT ;  /* 0x000000310600780c */ /* 0x000fc40003f44270 */
[----:B------:R-:W-:Y:S01]  /*43e0*/  F2FP.TF32.F32.PACK_B R15, R15 ;  /* 0x0000000fff0f723e */ /* 0x000fe200024050ff */
[----:B------:R-:W-:Y:S01]  /*43f0*/  @P1 STG.E desc[UR36][R4.64+0xa4], R45 ;  /* 0x0000a42d04001986 */ /* 0x000fe2000c101924 */
[----:B------:R-:W-:Y:S01]  /*4400*/  ISETP.GT.AND P1, PT, R6, 0x38, PT ;  /* 0x000000380600780c */ /* 0x000fe20003f24270 */
[----:B------:R-:W-:Y:S01]  /*4410*/  @P4 IMAD.MOV.U32 R6, RZ, RZ, R8 ;  /* 0x000000ffff064224 */ /* 0x000fe200078e0008 */
[----:B------:R-:W-:Y:S01]  /*4420*/  F2FP.TF32.F32.PACK_B R51, R51 ;  /* 0x00000033ff33723e */ /* 0x000fe200024050ff */
[----:B0-----:R-:W-:Y:S01]  /*4430*/  @P4 IMAD.MOV.U32 R7, RZ, RZ, R9 ;  /* 0x000000ffff074224 */ /* 0x001fe200078e0009 */
[----:B------:R-:W-:Y:S02]  /*4440*/  F2FP.TF32.F32.PACK_B R21, R21 ;  /* 0x00000015ff15723e */ /* 0x000fe400024050ff */
[----:B------:R-:W-:Y:S01]  /*4450*/  F2FP.TF32.F32.PACK_B R53, R53 ;  /* 0x00000035ff35723e */ /* 0x000fe200024050ff */
[----:B-1----:R-:W-:Y:S01]  /*4460*/  FMUL R11, R48, R23 ;  /* 0x00000017300b7220 */ /* 0x002fe20000400000 */
[----:B------:R0:W-:Y:S01]  /*4470*/  @P4 STG.E desc[UR36][R6.64+0xa0], R13 ;  /* 0x0000a00d06004986 */ /* 0x0001e2000c101924 */
[----:B------:R-:W-:-:S02]  /*4480*/  ISETP.GT.AND P4, PT, R3, RZ, P3 ;  /* 0x000000ff0300720c */ /* 0x000fc40001f84270 */
[----:B------:R-:W-:Y:S02]  /*4490*/  ISETP.GT.AND P3, PT, R3, 0x8, P3 ;  /* 0x000000080300780c */ /* 0x000fe40001f64270 */
[----:B------:R-:W-:Y:S02]  /*44a0*/  F2FP.TF32.F32.PACK_B R11, R11 ;  /* 0x0000000bff0b723e */ /* 0x000fe400024050ff */
[----:B------:R-:W-:Y:S01]  /*44b0*/  F2FP.TF32.F32.PACK_B R55, R55 ;  /* 0x00000037ff37723e */ /* 0x000fe200024050ff */
[----:B0-----:R-:W-:Y:S02]  /*44c0*/  @P5 IMAD.MOV.U32 R6, RZ, RZ, R8 ;  /* 0x000000ffff065224 */ /* 0x001fe400078e0008 */
[----:B------:R-:W-:Y:S01]  /*44d0*/  FMUL R13, R54, R23 ;  /* 0x00000017360d7220 */ /* 0x000fe20000400000 */
[----:B------:R-:W-:-:S04]  /*44e0*/  @P5 IMAD.MOV.U32 R7, RZ, RZ, R9 ;  /* 0x000000ffff075224 */ /* 0x000fc800078e0009 */
[----:B------:R-:W-:Y:S01]  /*44f0*/  F2FP.TF32.F32.PACK_B R13, R13 ;  /* 0x0000000dff0d723e */ /* 0x000fe200024050ff */
[----:B------:R0:W-:Y:S01]  /*4500*/  @P5 STG.E desc[UR36][R6.64+0xa4], R47 ;  /* 0x0000a42f06005986 */ /* 0x0001e2000c101924 */
[C---:B------:R-:W-:Y:S02]  /*4510*/  ISETP.GT.AND P5, PT, R3.reuse, RZ, P2 ;  /* 0x000000ff0300720c */ /* 0x040fe400017a4270 */
[C---:B------:R-:W-:Y:S01]  /*4520*/  ISETP.GT.AND P2, PT, R3.reuse, 0x8, P2 ;  /* 0x000000080300780c */ /* 0x040fe20001744270 */
[----:B------:R-:W-:Y:S01]  /*4530*/  @P4 STG.E desc[UR36][R4.64+0xc0], R11 ;  /* 0x0000c00b04004986 */ /* 0x000fe2000c101924 */
[C---:B------:R-:W-:Y:S02]  /*4540*/  ISETP.GT.AND P4, PT, R3.reuse, RZ, P1 ;  /* 0x000000ff0300720c */ /* 0x040fe40000f84270 */
[----:B------:R-:W-:Y:S01]  /*4550*/  ISETP.GT.AND P1, PT, R3, 0x8, P1 ;  /* 0x000000080300780c */ /* 0x000fe20000f24270 */
[----:B0-----:R-:W-:-:S06]  /*4560*/  @P3 IMAD.MOV.U32 R6, RZ, RZ, R8 ;  /* 0x000000ffff063224 */ /* 0x001fcc00078e0008 */
[----:B------:R-:W-:Y:S01]  /*4570*/  @P5 STG.E desc[UR36][R4.64+0xc4], R49 ;  /* 0x0000c43104005986 */ /* 0x000fe2000c101924 */
[C---:B------:R-:W-:Y:S01]  /*4580*/  ISETP.GT.AND P5, PT, R3.reuse, RZ, P0 ;  /* 0x000000ff0300720c */ /* 0x040fe200007a4270 */
[----:B------:R-:W-:Y:S01]  /*4590*/  @P3 IMAD.MOV.U32 R7, RZ, RZ, R9 ;  /* 0x000000ffff073224 */ /* 0x000fe200078e0009 */
[----:B------:R-:W-:-:S04]  /*45a0*/  ISETP.GT.AND P0, PT, R3, 0x8, P0 ;  /* 0x000000080300780c */ /* 0x000fc80000704270 */
[----:B------:R0:W-:Y:S02]  /*45b0*/  @P3 STG.E desc[UR36][R6.64+0xc0], R15 ;  /* 0x0000c00f06003986 */ /* 0x0001e4000c101924 */
[----:B0-----:R-:W-:Y:S02]  /*45c0*/  @P2 IMAD.MOV.U32 R6, RZ, RZ, R8 ;  /* 0x000000ffff062224 */ /* 0x001fe400078e0008 */
[----:B------:R-:W-:-:S05]  /*45d0*/  @P2 IMAD.MOV.U32 R7, RZ, RZ, R9 ;  /* 0x000000ffff072224 */ /* 0x000fca00078e0009 */
[----:B------:R-:W-:Y:S04]  /*45e0*/  @P2 STG.E desc[UR36][R6.64+0xc4], R51 ;  /* 0x0000c43306002986 */ /* 0x000fe8000c101924 */
[----:B------:R-:W-:Y:S04]  /*45f0*/  @P4 STG.E desc[UR36][R4.64+0xe0], R21 ;  /* 0x0000e01504004986 */ /* 0x000fe8000c101924 */
[----:B------:R0:W-:Y:S02]  /*4600*/  @P5 STG.E desc[UR36][R4.64+0xe4], R53 ;  /* 0x0000e43504005986 */ /* 0x0001e4000c101924 */
[----:B0-----:R-:W-:-:S02]  /*4610*/  @P1 IMAD.MOV.U32 R4, RZ, RZ, R8 ;  /* 0x000000ffff041224 */ /* 0x001fc400078e0008 */
[----:B------:R-:W-:-:S05]  /*4620*/  @P1 IMAD.MOV.U32 R5, RZ, RZ, R9 ;  /* 0x000000ffff051224 */ /* 0x000fca00078e0009 */
[----:B------:R0:W-:Y:S04]  /*4630*/  @P1 STG.E desc[UR36][R4.64+0xe0], R13 ;  /* 0x0000e00d04001986 */ /* 0x0001e8000c101924 */
[----:B------:R0:W-:Y:S02]  /*4640*/  @P0 STG.E desc[UR36][R8.64+0xe4], R55 ;  /* 0x0000e43708000986 */ /* 0x0001e4000c101924 */
.L_x_94:
[----:B------:R-:W-:Y:S05]  /*4650*/  BSYNC B0 ;  /* 0x0000000000007941 */ /* 0x000fea0003800000 */
.L_x_32:
[----:B------:R-:W-:Y:S01]  /*4660*/  IADD3 R16, P0, R16, UR38, RZ ;  /* 0x0000002610107c10 */ /* 0x000fe2000ff1e0ff */
[----:B------:R-:W-:Y:S01]  /*4670*/  ULDC.64 UR4, c[0x0][0x650] ;  /* 0x0001940000047ab9 */ /* 0x000fe20000000a00 */
[----:B------:R-:W-:Y:S01]  /*4680*/  PRMT R3, RZ, 0x7610, R3 ;  /* 0x00007610ff037816 */ /* 0x000fe20000000003 */
[----:B------:R-:W-:Y:S01]  /*4690*/  IMAD.MOV.U32 R70, RZ, RZ, -0x1 ;  /* 0xffffffffff467424 */ /* 0x000fe200078e00ff */
[----:B------:R-:W-:Y:S01]  /*46a0*/  IADD3.X R17, R17, UR41, RZ, P0, !PT ;  /* 0x0000002911117c10 */ /* 0x000fe200087fe4ff */
[----:B--2---:R-:W-:Y:S01]  /*46b0*/  IMAD.MOV.U32 R69, RZ, RZ, -0x1 ;  /* 0xffffffffff457424 */ /* 0x004fe200078e00ff */
[----:B------:R-:W-:-:S04]  /*46c0*/  ISETP.GE.U32.AND P0, PT, R16, UR4, PT ;  /* 0x0000000410007c0c */ /* 0x000fc8000bf06070 */
[----:B------:R-:W-:-:S13]  /*46d0*/  ISETP.GE.U32.AND.EX P0, PT, R17, UR5, PT, P0 ;  /* 0x0000000511007c0c */ /* 0x000fda000bf06100 */
[----:B------:R-:W-:Y:S05]  /*46e0*/  @P0 BRA `(.L_x_95) ;  /* 0x00000004004c0947 */ /* 0x000fea0003800000 */
[----:B01-3--:R-:W0:Y:S01]  /*46f0*/  LDC.64 R10, c[0x0][0x628] ;  /* 0x00018a00ff0a7b82 */ /* 0x00be220000000a00 */
[----:B----4-:R-:W1:Y:S01]  /*4700*/  S2R R12, SR_CTAID.X ;  /* 0x00000000000c7919 */ /* 0x010e620000002500 */
[----:B------:R-:W-:Y:S02]  /*4710*/  IMAD.MOV.U32 R8, RZ, RZ, R16 ;  /* 0x000000ffff087224 */ /* 0x000fe400078e0010 */
[----:B------:R-:W-:Y:S01]  /*4720*/  IMAD.MOV.U32 R9, RZ, RZ, R17 ;  /* 0x000000ffff097224 */ /* 0x000fe200078e0011 */
[----:B------:R-:W2:Y:S03]  /*4730*/  S2R R20, SR_CTAID.Y ;  /* 0x0000000000147919 */ /* 0x000ea60000002600 */
[----:B------:R-:W3:Y:S08]  /*4740*/  LDC R0, c[0x0][0x630] ;  /* 0x00018c00ff007b82 */ /* 0x000ef00000000800 */
[----:B------:R-:W4:Y:S01]  /*4750*/  LDC.64 R14, c[0x0][0x620] ;  /* 0x00018800ff0e7b82 */ /* 0x000f220000000a00 */
[----:B0-----:R-:W-:-:S04]  /*4760*/  ISETP.NE.U32.AND P0, PT, R10, RZ, PT ;  /* 0x000000ff0a00720c */ /* 0x001fc80003f05070 */
[----:B------:R-:W-:-:S13]  /*4770*/  ISETP.NE.AND.EX P0, PT, R11, RZ, PT, P0 ;  /* 0x000000ff0b00720c */ /* 0x000fda0003f05300 */
[----:B-1234-:R-:W-:Y:S05]  /*4780*/  @!P0 BRA `(.L_x_96) ;  /* 0x0000000000288947 */ /* 0x01efea0003800000 */
        /* <DEDUP_REMOVED lines=10> */
.L_x_96:
[-CC-:B------:R-:W-:Y:S01]  /*4830*/  SHF.R.U64 R69, R8, R0.reuse, R9.reuse ;  /* 0x0000000008457219 */ /* 0x180fe20000001209 */
[----:B------:R-:W0:Y:S01]  /*4840*/  LDC.64 R26, c[0x0][0x640] ;  /* 0x00019000ff1a7b82 */ /* 0x000e220000000a00 */
[----:B------:R-:W-:Y:S01]  /*4850*/  SHF.R.U32.HI R0, RZ, R0, R9 ;  /* 0x00000000ff007219 */ /* 0x000fe20000011609 */
[----:B------:R-:W-:Y:S01]  /*4860*/  ULDC UR4, c[0x0][0x150] ;  /* 0x0000540000047ab9 */ /* 0x000fe20000000800 */
[----:B------:R-:W-:Y:S02]  /*4870*/  IADD3 R3, P0, RZ, -R69, RZ ;  /* 0x80000045ff037210 */ /* 0x000fe40007f1e0ff */
[----:B------:R-:W-:-:S03]  /*4880*/  I2FP.F32.U32 R7, R12 ;  /* 0x0000000c00077245 */ /* 0x000fc60000201000 */
[----:B------:R-:W1:Y:S01]  /*4890*/  LDC R6, c[0x0][0x618] ;  /* 0x00018600ff067b82 */ /* 0x000e620000000800 */
[----:B------:R-:W-:Y:S02]  /*48a0*/  IMAD.X R5, RZ, RZ, ~R0, P0 ;  /* 0x000000ffff057224 */ /* 0x000fe400000e0e00 */
[----:B------:R-:W-:Y:S01]  /*48b0*/  FMUL R7, R7, UR4 ;  /* 0x0000000407077c20 */ /* 0x000fe20008400000 */
[----:B------:R-:W-:Y:S01]  /*48c0*/  ULDC UR4, c[0x0][0x154] ;  /* 0x0000550000047ab9 */ /* 0x000fe20000000800 */
[-C--:B------:R-:W-:Y:S02]  /*48d0*/  IMAD R0, R5, R14.reuse, RZ ;  /* 0x0000000e05007224 */ /* 0x080fe400078e02ff */
[C---:B------:R-:W-:Y:S01]  /*48e0*/  IMAD.WIDE.U32 R4, R3.reuse, R14, R16 ;  /* 0x0000000e03047225 */ /* 0x040fe200078e0010 */
[----:B------:R-:W2:Y:S01]  /*48f0*/  LDC R8, c[0x0][0x608] ;  /* 0x00018200ff087b82 */ /* 0x000ea20000000800 */
[----:B------:R-:W3:Y:S02]  /*4900*/  F2I.U32.TRUNC.NTZ R7, R7 ;  /* 0x0000000700077305 */ /* 0x000ee4000020f000 */
[----:B------:R-:W-:Y:S01]  /*4910*/  IMAD R3, R3, R15, R0 ;  /* 0x0000000f03037224 */ /* 0x000fe200078e0200 */
[----:B------:R-:W-:-:S03]  /*4920*/  I2FP.F32.U32 R0, R20 ;  /* 0x0000001400007245 */ /* 0x000fc60000201000 */
[----:B------:R-:W-:Y:S01]  /*4930*/  IMAD.IADD R3, R5, 0x1, R3 ;  /* 0x0000000105037824 */ /* 0x000fe200078e0203 */
[----:B------:R-:W4:Y:S01]  /*4940*/  LDC R11, c[0x0][0x658] ;  /* 0x00019600ff0b7b82 */ /* 0x000f220000000800 */
[----:B0-----:R-:W-:-:S04]  /*4950*/  ISETP.NE.U32.AND P0, PT, R26, RZ, PT ;  /* 0x000000ff1a00720c */ /* 0x001fc80003f05070 */
[----:B------:R-:W-:-:S03]  /*4960*/  ISETP.NE.AND.EX P0, PT, R27, RZ, PT, P0 ;  /* 0x000000ff1b00720c */ /* 0x000fc60003f05300 */
[----:B------:R-:W0:Y:S01]  /*4970*/  LDC R9, c[0x0][0x144] ;  /* 0x00005100ff097b82 */ /* 0x000e220000000800 */
[-C--:B-1----:R-:W-:Y:S01]  /*4980*/  SHF.R.U64 R10, R4, R6.reuse, R3 ;  /* 0x00000006040a7219 */ /* 0x082fe20000001203 */
[----:B---3--:R-:W-:Y:S01]  /*4990*/  IMAD.MOV R7, RZ, RZ, -R7 ;  /* 0x000000ffff077224 */ /* 0x008fe200078e0a07 */
[----:B------:R-:W-:Y:S01]  /*49a0*/  SHF.R.U32.HI R3, RZ, R6, R3 ;  /* 0x00000006ff037219 */ /* 0x000fe20000011603 */
[----:B------:R-:W-:-:S04]  /*49b0*/  FMUL R6, R0, UR4 ;  /* 0x0000000400067c20 */ /* 0x000fc80008400000 */
[----:B------:R-:W1:Y:S01]  /*49c0*/  LDC R21, c[0x0][0x148] ;  /* 0x00005200ff157b82 */ /* 0x000e620000000800 */
[----:B------:R3:W0:Y:S01]  /*49d0*/  F2I.U32.TRUNC.NTZ R14, R6 ;  /* 0x00000006000e7305 */ /* 0x000622000020f000 */
[-CC-:B--2---:R-:W-:Y:S02]  /*49e0*/  SHF.R.U64 R13, R10, R8.reuse, R3.reuse ;  /* 0x000000080a0d7219 */ /* 0x184fe40000001203 */
[----:B------:R-:W-:-:S04]  /*49f0*/  SHF.R.U32.HI R0, RZ, R8, R3 ;  /* 0x00000008ff007219 */ /* 0x000fc80000011603 */
[----:B-----5:R-:W2:Y:S01]  /*4a00*/  LDC R24, c[0x0][0x648] ;  /* 0x00019200ff187b82 */ /* 0x020ea20000000800 */
[-CC-:B----4-:R-:W-:Y:S02]  /*4a10*/  SHF.R.U64 R15, R13, R11.reuse, R0.reuse ;  /* 0x0000000b0d0f7219 */ /* 0x190fe40000001200 */
[----:B------:R-:W-:-:S03]  /*4a20*/  SHF.R.U32.HI R5, RZ, R11, R0 ;  /* 0x0000000bff057219 */ /* 0x000fc60000011600 */
[----:B------:R-:W-:Y:S02]  /*4a30*/  IMAD.MOV.U32 R4, RZ, RZ, R15 ;  /* 0x000000ffff047224 */ /* 0x000fe400078e000f */
[----:B------:R-:W4:Y:S01]  /*4a40*/  LDC R28, c[0x0][0x638] ;  /* 0x00018e00ff1c7b82 */ /* 0x000f220000000800 */
[----:B0-----:R-:W-:-:S07]  /*4a50*/  IMAD R25, R9, R7, R12 ;  /* 0x0000000709197224 */ /* 0x001fce00078e020c */
[----:B------:R-:W0:Y:S08]  /*4a60*/  LDC R29, c[0x0][0x610] ;  /* 0x00018400ff1d7b82 */ /* 0x000e300000000800 */
[----:B------:R-:W0:Y:S01]  /*4a70*/  LDC R30, c[0x0][0x600] ;  /* 0x00018000ff1e7b82 */ /* 0x000e220000000800 */
[----:B-123--:R-:W-:Y:S05]  /*4a80*/  @!P0 BRA `(.L_x_97) ;  /* 0x0000000000288947 */ /* 0x00efea0003800000 */
[----:B------:R-:W1:Y:S02]  /*4a90*/  LDC R0, c[0x0][0x64c] ;  /* 0x00019300ff007b82 */ /* 0x000e640000000800 */
[----:B-1----:R-:W-:-:S05]  /*4aa0*/  IADD3 R3, P0, R15, R0, RZ ;  /* 0x000000000f037210 */ /* 0x002fca0007f1e0ff */
        /* <DEDUP_REMOVED lines=8> */
.L_x_97:
[----:B------:R-:W-:Y:S01]  /*4b30*/  ISETP.NE.AND P0, PT, R2, 0x1, PT ;  /* 0x000000010200780c */ /* 0x000fe20003f05270 */
[----:B------:R-:W-:Y:S01]  /*4b40*/  IMAD.MOV R14, RZ, RZ, -R14 ;  /* 0x000000ffff0e7224 */ /* 0x000fe200078e0a0e */
[----:B------:R-:W-:Y:S02]  /*4b50*/  SHF.R.U64 R3, R4, R24, R5 ;  /* 0x0000001804037219 */ /* 0x000fe40000001205 */
[----:B------:R-:W-:Y:S02]  /*4b60*/  LOP3.LUT R0, R13, R66, RZ, 0xc0, !PT ;  /* 0x000000420d007212 */ /* 0x000fe400078ec0ff */
[----:B------:R-:W-:Y:S01]  /*4b70*/  LOP3.LUT R10, R10, R65, RZ, 0xc0, !PT ;  /* 0x000000410a0a7212 */ /* 0x000fe200078ec0ff */
[----:B------:R-:W-:Y:S02]  /*4b80*/  IMAD.MOV R4, RZ, RZ, -R3 ;  /* 0x000000ffff047224 */ /* 0x000fe400078e0a03 */
[----:B------:R-:W-:Y:S02]  /*4b90*/  IMAD R0, R61, R3, R0 ;  /* 0x000000033d007224 */ /* 0x000fe400078e0200 */
[----:B----4-:R-:W-:-:S02]  /*4ba0*/  IMAD R3, R4, R28, R15 ;  /* 0x0000001c04037224 */ /* 0x010fc400078e020f */
[----:B------:R-:W-:Y:S02]  /*4bb0*/  @P0 IMAD R25, R21, R14, R20 ;  /* 0x0000000e15190224 */ /* 0x000fe400078e0214 */
[----:B0-----:R-:W-:Y:S02]  /*4bc0*/  IMAD R5, R3, R30, R10 ;  /* 0x0000001e03057224 */ /* 0x001fe400078e020a */
[----:B------:R-:W-:Y:S02]  /*4bd0*/  IMAD R0, R0, R29, R25 ;  /* 0x0000001d00007224 */ /* 0x000fe400078e0219 */
[----:B------:R-:W-:-:S03]  /*4be0*/  IMAD.MOV.U32 R4, RZ, RZ, 0x1 ;  /* 0x00000001ff047424 */ /* 0x000fc600078e00ff */
[----:B------:R-:W-:Y:S02]  /*4bf0*/  SEL R70, R5, R0, !P0 ;  /* 0x0000000005467207 */ /* 0x000fe40004000000 */
[----:B------:R-:W-:Y:S02]  /*4c00*/  PRMT R3, R4, 0x7610, R3 ;  /* 0x0000761004037816 */ /* 0x000fe40000000003 */
[----:B------:R-:W-:-:S07]  /*4c10*/  SEL R0, R0, R5, !P0 ;  /* 0x0000000500007207 */ /* 0x000fce0004000000 */
.L_x_95:
[----:B------:R-:W-:Y:S01]  /*4c20*/  UIADD3 UR42, UR43, UR42, URZ ;  /* 0x0000002a2b2a7290 */ /* 0x000fe2000fffe03f */
[----:B------:R-:W-:Y:S01]  /*4c30*/  LOP3.LUT P0, RZ, R3, 0xff, RZ, 0xc0, !PT ;  /* 0x000000ff03ff7812 */ /* 0x000fe2000780c0ff */
[----:B------:R-:W-:Y:S02]  /*4c40*/  IMAD.MOV.U32 R71, RZ, RZ, R0 ;  /* 0x000000ffff477224 */ /* 0x000fe400078e0000 */
[----:B------:R-:W-:Y:S02]  /*4c50*/  USHF.R.U32.HI UR4, URZ, 0x2, UR42 ;  /* 0x000000023f047899 */ /* 0x000fe4000801162a */
[----:B------:R-:W-:Y:S02]  /*4c60*/  UISETP.GT.U32.AND UP1, UPT, UR42, 0x3, UPT ;  /* 0x000000032a00788c */ /* 0x000fe4000bf24070 */
[----:B------:R-:W-:Y:S02]  /*4c70*/  ULOP3.LUT UR4, UR4, 0x1, URZ, 0xc0, !UPT ;  /* 0x0000000104047892 */ /* 0x000fe4000f8ec03f */
[----:B------:R-:W-:-:S02]  /*4c80*/  UISETP.LT.U32.AND UP1, UPT, UR43, 0x4, UP1 ;  /* 0x000000042b00788c */ /* 0x000fc40008f21070 */
[----:B------:R-:W-:Y:S02]  /*4c90*/  UISETP.NE.U32.AND UP0, UPT, UR4, 0x1, UPT ;  /* 0x000000010400788c */ /* 0x000fe4000bf05070 */
[----:B------:R-:W-:Y:S02]  /*4ca0*/  USEL UR5, URZ, 0x1, !UP1 ;  /* 0x000000013f057887 */ /* 0x000fe4000c800000 */
[----:B------:R-:W-:Y:S02]  /*4cb0*/  UISETP.GT.U32.AND UP0, UPT, UR43, 0x3, !UP0 ;  /* 0x000000032b00788c */ /* 0x000fe4000c704070 */
[----:B------:R-:W-:Y:S02]  /*4cc0*/  ULOP3.LUT UR42, UR42, 0x3, URZ, 0xc0, !UPT ;  /* 0x000000032a2a7892 */ /* 0x000fe4000f8ec03f */
[----:B------:R-:W-:-:S04]  /*4cd0*/  USEL UR4, URZ, 0x1, !UP0 ;  /* 0x000000013f047887 */ /* 0x000fc8000c000000 */
[----:B------:R-:W-:Y:S01]  /*4ce0*/  ULOP3.LUT UR40, UR4, UR40, UR5, 0x96, !UPT ;  /* 0x0000002804287292 */ /* 0x000fe2000f8e9605 */
[----:B------:R-:W-:Y:S11]  /*4cf0*/  @P0 BRA `(.L_x_98) ;  /* 0xffffffc400e00947 */ /* 0x000ff6000383ffff */
[----:B------:R-:W-:Y:S05]  /*4d00*/  EXIT ;  /* 0x000000000000794d */ /* 0x000fea0003800000 */
.L_x_7:
        /* <DEDUP_REMOVED lines=26> */
.L_x_100:
[----:B------:R-:W0:Y:S01]  /*4eb0*/  LDC.64 R28, c[0x0][0x640] ;  /* 0x00019000ff1c7b82 */ /* 0x000e220000000a00 */
[-CC-:B------:R-:W-:Y:S01]  /*4ec0*/  SHF.R.U64 R21, R14, R6.reuse, R15.reuse ;  /* 0x000000060e157219 */ /* 0x180fe2000000120f */
[----:B------:R-:W-:Y:S01]  /*4ed0*/  IMAD.MOV.U32 R30, RZ, RZ, 0x1 ;  /* 0x00000001ff1e7424 */ /* 0x000fe200078e00ff */
[----:B------:R-:W-:Y:S02]  /*4ee0*/  SHF.R.U32.HI R6, RZ, R6, R15 ;  /* 0x00000006ff067219 */ /* 0x000fe4000001160f */
[----:B------:R-:W-:-:S03]  /*4ef0*/  IADD3 R13, P0, RZ, -R21, RZ ;  /* 0x80000015ff0d7210 */ /* 0x000fc60007f1e0ff */
[----:B------:R-:W1:Y:S02]  /*4f00*/  LDC R12, c[0x0][0x618] ;  /* 0x00018600ff0c7b82 */ /* 0x000e640000000800 */
[----:B------:R-:W-:-:S04]  /*4f10*/  IMAD.X R9, RZ, RZ, ~R6, P0 ;  /* 0x000000ffff097224 */ /* 0x000fc800000e0e06 */
[-C--:B------:R-:W-:Y:S02]  /*4f20*/  IMAD R6, R9, R24.reuse, RZ ;  /* 0x0000001809067224 */ /* 0x080fe400078e02ff */
[----:B------:R-:W2:Y:S01]  /*4f30*/  LDC R14, c[0x0][0x608] ;  /* 0x00018200ff0e7b82 */ /* 0x000ea20000000800 */
[----:B------:R-:W-:-:S04]  /*4f40*/  IMAD.WIDE.U32 R8, R13, R24, R16 ;  /* 0x000000180d087225 */ /* 0x000fc800078e0010 */
[----:B------:R-:W-:-:S03]  /*4f50*/  IMAD R13, R13, R25, R6 ;  /* 0x000000190d0d7224 */ /* 0x000fc600078e0206 */
[----:B------:R-:W3:Y:S01]  /*4f60*/  LDC R27, c[0x0][0x658] ;  /* 0x00019600ff1b7b82 */ /* 0x000ee20000000800 */
[----:B------:R-:W-:Y:S01]  /*4f70*/  IMAD.IADD R9, R9, 0x1, R13 ;  /* 0x0000000109097824 */ /* 0x000fe200078e020d */
[----:B0-----:R-:W-:-:S04]  /*4f80*/  ISETP.NE.U32.AND P0, PT, R28, RZ, PT ;  /* 0x000000ff1c00720c */ /* 0x001fc80003f05070 */
[----:B------:R-:W-:Y:S02]  /*4f90*/  ISETP.NE.AND.EX P0, PT, R29, RZ, PT, P0 ;  /* 0x000000ff1d00720c */ /* 0x000fe40003f05300 */
[----:B------:R-:W0:Y:S01]  /*4fa0*/  LDC R22, c[0x0][0x600] ;  /* 0x00018000ff167b82 */ /* 0x000e220000000800 */
[-CC-:B-1----:R-:W-:Y:S01]  /*4fb0*/  SHF.R.U64 R10, R8, R12.reuse, R9.reuse ;  /* 0x0000000c080a7219 */ /* 0x182fe20000001209 */
[----:B------:R-:W-:Y:S01]  /*4fc0*/  IMAD.MOV.U32 R8, RZ, RZ, -0x1 ;  /* 0xffffffffff087424 */ /* 0x000fe200078e00ff */
[----:B------:R-:W-:-:S05]  /*4fd0*/  SHF.R.U32.HI R9, RZ, R12, R9 ;  /* 0x0000000cff097219 */ /* 0x000fca0000011609 */
[----:B------:R-:W1:Y:S01]  /*4fe0*/  LDC R24, c[0x0][0x648] ;  /* 0x00019200ff187b82 */ /* 0x000e620000000800 */
[-CC-:B--2---:R-:W-:Y:S02]  /*4ff0*/  SHF.R.U64 R23, R10, R14.reuse, R9.reuse ;  /* 0x0000000e0a177219 */ /* 0x184fe40000001209 */
[----:B------:R-:W-:-:S05]  /*5000*/  SHF.R.U32.HI R6, RZ, R14, R9 ;  /* 0x0000000eff067219 */ /* 0x000fca0000011609 */
[----:B------:R-:W2:Y:S01]  /*5010*/  LDC R26, c[0x0][0x638] ;  /* 0x00018e00ff1a7b82 */ /* 0x000ea20000000800 */
[-C--:B---3--:R-:W-:Y:S02]  /*5020*/  SHF.L.U32 R8, R8, R27.reuse, RZ ;  /* 0x0000001b08087219 */ /* 0x088fe400000006ff */
[-CC-:B------:R-:W-:Y:S02]  /*5030*/  SHF.R.U64 R25, R23, R27.reuse, R6.reuse ;  /* 0x0000001b17197219 */ /* 0x180fe40000001206 */
[----:B------:R-:W-:Y:S02]  /*5040*/  LOP3.LUT R32, RZ, R8, RZ, 0x33, !PT ;  /* 0x00000008ff207212 */ /* 0x000fe400078e33ff */
[----:B------:R-:W-:Y:S01]  /*5050*/  SHF.R.U32.HI R9, RZ, R27, R6 ;  /* 0x0000001bff097219 */ /* 0x000fe20000011606 */
[----:B------:R-:W3:Y:S01]  /*5060*/  LDC R31, c[0x0][0x610] ;  /* 0x00018400ff1f7b82 */ /* 0x000ee20000000800 */
[----:B------:R-:W-:Y:S01]  /*5070*/  IMAD.MOV.U32 R8, RZ, RZ, R25 ;  /* 0x000000ffff087224 */ /* 0x000fe200078e0019 */
[----:B------:R-:W-:Y:S06]  /*5080*/  @!P0 BRA `(.L_x_101) ;  /* 0x0000000000288947 */ /* 0x000fec0003800000 */
        /* <DEDUP_REMOVED lines=10> */
.L_x_101:
[----:B------:R-:W-:Y:S02]  /*5130*/  ISETP.NE.AND P0, PT, R2, 0x1, PT ;  /* 0x000000010200780c */ /* 0x000fe40003f05270 */
[----:B-1----:R-:W-:Y:S01]  /*5140*/  SHF.R.U64 R6, R8, R24, R9 ;  /* 0x0000001808067219 */ /* 0x002fe20000001209 */
[----:B0-----:R-:W-:Y:S01]  /*5150*/  VIADD R9, R22, 0xffffffff ;  /* 0xffffffff16097836 */ /* 0x001fe20000000000 */
[----:B------:R-:W-:Y:S02]  /*5160*/  SHF.L.U32 R30, R30, R27, RZ ;  /* 0x0000001b1e1e7219 */ /* 0x000fe400000006ff */
[----:B------:R-:W-:Y:S01]  /*5170*/  LOP3.LUT R5, R23, R32, RZ, 0xc0, !PT ;  /* 0x0000002017057212 */ /* 0x000fe200078ec0ff */
[----:B------:R-:W-:-:S04]  /*5180*/  IMAD.MOV R8, RZ, RZ, -R6 ;  /* 0x000000ffff087224 */ /* 0x000fc800078e0a06 */
[----:B------:R-:W-:Y:S01]  /*5190*/  IMAD R6, R30, R6, R5 ;  /* 0x000000061e067224 */ /* 0x000fe200078e0205 */
[----:B------:R-:W-:Y:S01]  /*51a0*/  LOP3.LUT R5, R10, R9, RZ, 0xc0, !PT ;  /* 0x000000090a057212 */ /* 0x000fe200078ec0ff */
[----:B------:R-:W-:Y:S02]  /*51b0*/  @P0 IMAD R3, R7, R20, R4 ;  /* 0x0000001407030224 */ /* 0x000fe400078e0204 */
[----:B--2---:R-:W-:Y:S02]  /*51c0*/  IMAD R4, R8, R26, R25 ;  /* 0x0000001a08047224 */ /* 0x004fe400078e0219 */
[----:B---3--:R-:W-:Y:S02]  /*51d0*/  IMAD R3, R6, R31, R3 ;  /* 0x0000001f06037224 */ /* 0x008fe400078e0203 */
[----:B------:R-:W-:Y:S02]  /*51e0*/  IMAD R4, R4, R22, R5 ;  /* 0x0000001604047224 */ /* 0x000fe400078e0205 */
[----:B------:R-:W-:-:S02]  /*51f0*/  IMAD.MOV.U32 R8, RZ, RZ, 0x1 ;  /* 0x00000001ff087424 */ /* 0x000fc400078e00ff */
[----:B------:R-:W-:Y:S01]  /*5200*/  IMAD.MOV.U32 R6, RZ, RZ, R21 ;  /* 0x000000ffff067224 */ /* 0x000fe200078e0015 */
[----:B------:R-:W-:Y:S02]  /*5210*/  SEL R13, R4, R3, !P0 ;  /* 0x00000003040d7207 */ /* 0x000fe40004000000 */
[----:B------:R-:W-:-:S07]  /*5220*/  SEL R19, R3, R4, !P0 ;  /* 0x0000000403137207 */ /* 0x000fce0004000000 */
.L_x_99:
[----:B------:R-:W-:-:S08]  /*5230*/  NOP ;  /* 0x0000000000007918 */ /* 0x000fd00000000000 */
[----:B------:R-:W0:-:S00]  /*5240*/  USETMAXREG.DEALLOC.CTAPOOL 0x28 ;  /* 0x00000028000079c8 */ /* 0x000e0000080e0500 */
[----:B0-----:R-:W-:-:S13]  /*5250*/  ISETP.NE.AND P0, PT, R0, RZ, PT ;  /* 0x000000ff0000720c */ /* 0x001fda0003f05270 */
[----:B------:R-:W-:Y:S05]  /*5260*/  @P0 EXIT ;  /* 0x000000000000094d */ /* 0x000fea0003800000 */
[----:B------:R-:W-:Y:S01]  /*5270*/  LOP3.LUT P0, RZ, R8, 0xff, RZ, 0xc0, !PT ;  /* 0x000000ff08ff7812 */ /* 0x000fe2000780c0ff */
[----:B------:R-:W-:Y:S02]  /*5280*/  IMAD.MOV.U32 R10, RZ, RZ, 0x1 ;  /* 0x00000001ff0a7424 */ /* 0x000fe400078e00ff */
[----:B------:R-:W-:-:S10]  /*5290*/  IMAD.MOV.U32 R9, RZ, RZ, RZ ;  /* 0x000000ffff097224 */ /* 0x000fd400078e00ff */
[----:B------:R-:W-:Y:S05]  /*52a0*/  @!P0 BRA `(.L_x_102) ;  /* 0x0000000c009c8947 */ /* 0x000fea0003800000 */
[----:B------:R-:W0:Y:S01]  /*52b0*/  LDC R0, c[0x0][0x28c] ;  /* 0x0000a300ff007b82 */ /* 0x000e220000000800 */
[----:B------:R-:W-:Y:S01]  /*52c0*/  UMOV UR7, 0x1 ;  /* 0x0000000100077882 */ /* 0x000fe20000000000 */
[----:B------:R-:W-:Y:S01]  /*52d0*/  ULDC UR14, c[0x0][0x658] ;  /* 0x00019600000e7ab9 */ /* 0x000fe20000000800 */
[----:B------:R-:W-:Y:S01]  /*52e0*/  UMOV UR6, 0xffffffff ;  /* 0xffffffff00067882 */ /* 0x000fe20000000000 */
[----:B------:R-:W-:Y:S01]  /*52f0*/  BSSY B0, `(.L_x_102) ;  /* 0x00000e2000007945 */ /* 0x000fe20003800000 */
[----:B------:R-:W-:Y:S01]  /*5300*/  USHF.L.U32 UR6, UR6, UR14, URZ ;  /* 0x0000000e06067299 */ /* 0x000fe2000800063f */
[----:B------:R-:W-:Y:S01]  /*5310*/  LOP3.LUT R12, R18, 0x2, RZ, 0xfc, !PT ;  /* 0x00000002120c7812 */ /* 0x000fe200078efcff */
[----:B------:R-:W-:Y:S01]  /*5320*/  IMAD.MOV.U32 R10, RZ, RZ, 0x1 ;  /* 0x00000001ff0a7424 */ /* 0x000fe200078e00ff */
[----:B------:R-:W1:Y:S01]  /*5330*/  S2UR UR5, SR_CgaCtaId ;  /* 0x00000000000579c3 */ /* 0x000e620000008800 */
[----:B------:R-:W-:Y:S01]  /*5340*/  IMAD.MOV.U32 R9, RZ, RZ, RZ ;  /* 0x000000ffff097224 */ /* 0x000fe200078e00ff */
[----:B------:R-:W-:Y:S01]  /*5350*/  ULDC UR13, c[0x0][0x600] ;  /* 0x00018000000d7ab9 */ /* 0x000fe20000000800 */
[----:B------:R-:W-:Y:S01]  /*5360*/  UMOV UR29, 0x5 ;  /* 0x00000005001d7882 */ /* 0x000fe20000000000 */
[----:B------:R-:W-:-:S02]  /*5370*/  UIADD3 UR13, UR13, -0x1, URZ ;  /* 0xffffffff0d0d7890 */ /* 0x000fc4000fffe03f */
[----:B------:R-:W-:Y:S02]  /*5380*/  USHF.L.U32 UR14, UR7, UR14, URZ ;  /* 0x0000000e070e7299 */ /* 0x000fe4000800063f */
[----:B------:R-:W-:Y:S01]  /*5390*/  ULOP3.LUT UR22, URZ, UR6, URZ, 0x33, !UPT ;  /* 0x000000063f167292 */ /* 0x000fe2000f8e333f */
[----:B------:R-:W-:Y:S01]  /*53a0*/  ULDC.64 UR42, c[0x0][0x198] ;  /* 0x00006600002a7ab9 */ /* 0x000fe20000000a00 */
[----:B0-----:R-:W-:-:S05]  /*53b0*/  VIADD R0, R0, 0x3f ;  /* 0x0000003f00007836 */ /* 0x001fca0000000000 */
[----:B------:R-:W-:Y:S01]  /*53c0*/  SHF.R.S32.HI R3, RZ, 0x1f, R0 ;  /* 0x0000001fff037819 */ /* 0x000fe20000011400 */
[----:B-1----:R-:W-:-:S03]  /*53d0*/  ULOP3.LUT UR4, UR5, 0x1, URZ, 0xc0, !UPT ;  /* 0x0000000105047892 */ /* 0x002fc6000f8ec03f */
[----:B------:R-:W-:Y:S01]  /*53e0*/  LEA.HI R3, R3, R0, RZ, 0x6 ;  /* 0x0000000003037211 */ /* 0x000fe200078f30ff */
[----:B------:R-:W-:Y:S01]  /*53f0*/  USHF.R.U32.HI UR31, URZ, 0x1, UR5 ;  /* 0x000000013f1f7899 */ /* 0x000fe20008011605 */
[----:B------:R-:W-:Y:S01]  /*5400*/  IMAD.MOV.U32 R0, RZ, RZ, 0x1 ;  /* 0x00000001ff007424 */ /* 0x000fe200078e00ff */
[----:B------:R-:W-:Y:S01]  /*5410*/  USHF.L.U32 UR15, UR5, 0x5, URZ ;  /* 0x00000005050f7899 */ /* 0x000fe2000800063f */
[--C-:B------:R-:W-:Y:S01]  /*5420*/  SHF.R.S32.HI R8, RZ, 0x6, R3.reuse ;  /* 0x00000006ff087819 */ /* 0x100fe20000011403 */
[----:B------:R-:W-:Y:S02]  /*5430*/  USHF.L.U32 UR21, UR5, 0xa, URZ ;  /* 0x0000000a05157899 */ /* 0x000fe4000800063f */
[----:B------:R-:W-:Y:S01]  /*5440*/  ULOP3.LUT UR5, UR5, 0xfffffffe, URZ, 0xc0, !UPT ;  /* 0xfffffffe05057892 */ /* 0x000fe2000f8ec03f */
[----:B------:R-:W-:Y:S01]  /*5450*/  PRMT R3, R0, 0x7610, R3 ;  /* 0x0000761000037816 */ /* 0x000fe20000000003 */
[----:B------:R-:W-:Y:S01]  /*5460*/  UISETP.GT.U32.AND UP0, UPT, UR4, 0xffff, UPT ;  /* 0x0000ffff0400788c */ /* 0x000fe2000bf04070 */
[----:B------:R-:W-:Y:S01]  /*5470*/  VIADD R0, R8, 0x1 ;  /* 0x0000000108007836 */ /* 0x000fe20000000000 */
[----:B------:R-:W-:-:S02]  /*5480*/  USHF.L.U32 UR23, UR7, UR5, URZ ;  /* 0x0000000507177299 */ /* 0x000fc4000800063f */
[----:B------:R-:W-:Y:S02]  /*5490*/  ULOP3.LUT UR5, UR5, 0x1, URZ, 0xfc, !UPT ;  /* 0x0000000105057892 */ /* 0x000fe4000f8efc3f */
[----:B------:R-:W-:Y:S02]  /*54a0*/  USEL UR4, UR4, 0xffff, !UP0 ;  /* 0x0000ffff04047887 */ /* 0x000fe4000c000000 */
[----:B------:R-:W-:Y:S02]  /*54b0*/  USHF.L.U32 UR5, UR7, UR5, URZ ;  /* 0x0000000507057299 */ /* 0x000fe4000800063f */
[----:B------:R-:W-:Y:S02]  /*54c0*/  ULOP3.LUT UR4, UR4, 0xffff, URZ, 0xc0, !UPT ;  /* 0x0000ffff04047892 */ /* 0x000fe4000f8ec03f */
[----:B------:R-:W-:Y:S02]  /*54d0*/  ULOP3.LUT UR15, UR15, 0x20, URZ, 0xc0, !UPT ;  /* 0x000000200f0f7892 */ /* 0x000fe4000f8ec03f */
[----:B------:R-:W-:-:S02]  /*54e0*/  ULOP3.LUT UR21, UR21, 0x400, URZ, 0xc0, !UPT ;  /* 0x0000040015157892 */ /* 0x000fc4000f8ec03f */
[----:B------:R-:W-:Y:S02]  /*54f0*/  ULOP3.LUT UR23, UR23, UR5, URZ, 0xfc, !UPT ;  /* 0x0000000517177292 */ /* 0x000fe4000f8efc3f */
[----:B------:R-:W-:-:S12]  /*5500*/  USHF.L.U32 UR29, UR29, UR4, URZ ;  /* 0x000000041d1d7299 */ /* 0x000fd8000800063f */
.L_x_113:
[----:B------:R-:W-:-:S03]  /*5510*/  UMOV UR4, 0xffffffff ;  /* 0xffffffff00047882 */ /* 0x000fc60000000000 */
[----:B------:R-:W-:Y:S05]  /*5520*/  BRA.DIV UR4, `(.L_x_103) ;  /* 0x0000000e04e47947 */ /* 0x000fea000b800000 */
[----:B------:R-:W-:-:S13]  /*5530*/  ELECT P6, URZ, PT ;  /* 0x00000000003f782f */ /* 0x000fda00038c0000 */
.L_x_124:
[----:B------:R-:W0:Y:S01]  /*5540*/  LDC R4, c[0x0][0x28c] ;  /* 0x0000a300ff047b82 */ /* 0x000e220000000800 */
[----:B------:R-:W-:Y:S01]  /*5550*/  BSSY B1, `(.L_x_104) ;  /* 0x0000048000017945 */ /* 0x000fe20003800000 */
[----:B0-----:R-:W-:-:S13]  /*5560*/  ISETP.LT.OR P6, PT, R4, 0x1, !P6 ;  /* 0x000000010400780c */ /* 0x001fda00077c1670 */
[----:B------:R-:W-:Y:S05]  /*5570*/  @P6 BRA `(.L_x_105) ;  /* 0x0000000400146947 */ /* 0x000fea0003800000 */
[----:B------:R-:W-:Y:S01]  /*5580*/  LEA R19, R19, UR31, 0x1 ;  /* 0x0000001f13137c11 */ /* 0x000fe2000f8e08ff */
[----:B------:R-:W-:Y:S01]  /*5590*/  IMAD.MOV.U32 R21, RZ, RZ, RZ ;  /* 0x000000ffff157224 */ /* 0x000fe200078e00ff */
[----:B------:R-:W-:Y:S01]  /*55a0*/  LEA R15, R13, UR15, 0x6 ;  /* 0x0000000f0d0f7c11 */ /* 0x000fe2000f8e30ff */
[----:B------:R-:W-:Y:S02]  /*55b0*/  IMAD.MOV.U32 R4, RZ, RZ, R0 ;  /* 0x000000ffff047224 */ /* 0x000fe400078e0000 */
[----:B------:R-:W-:Y:S02]  /*55c0*/  IMAD.MOV.U32 R5, RZ, RZ, R10 ;  /* 0x000000ffff057224 */ /* 0x000fe400078e000a */
[----:B------:R-:W-:Y:S02]  /*55d0*/  IMAD.MOV.U32 R7, RZ, RZ, R9 ;  /* 0x000000ffff077224 */ /* 0x000fe400078e0009 */
[----:B------:R-:W-:-:S07]  /*55e0*/  IMAD.SHL.U32 R19, R19, 0x40, RZ ;  /* 0x0000004013137824 */ /* 0x000fce00078e00ff */
.L_x_108:
[----:B------:R-:W0:Y:S01]  /*55f0*/  S2R R14, SR_CgaCtaId ;  /* 0x00000000000e7919 */ /* 0x000e220000008800 */
[----:B------:R-:W-:Y:S02]  /*5600*/  MOV R13, 0x400 ;  /* 0x00000400000d7802 */ /* 0x000fe40000000f00 */
[----:B------:R-:W-:Y:S02]  /*5610*/  ISETP.NE.AND P1, PT, R11, RZ, PT ;  /* 0x000000ff0b00720c */ /* 0x000fe40003f25270 */
[----:B0-----:R-:W-:Y:S02]  /*5620*/  LEA R22, R14, R13, 0x18 ;  /* 0x0000000d0e167211 */ /* 0x001fe400078ec0ff */
[----:B------:R-:W-:-:S09]  /*5630*/  SHF.L.U32 R13, R5, 0x1f, RZ ;  /* 0x0000001f050d7819 */ /* 0x000fd200000006ff */
[----:B------:R-:W0:Y:S01]  /*5640*/  @!P1 LDC R14, c[0x0][0x500] ;  /* 0x00014000ff0e9b82 */ /* 0x000e220000000800 */
[----:B------:R-:W-:-:S04]  /*5650*/  IMAD R20, R7, 0x8, R22 ;  /* 0x0000000807147824 */ /* 0x000fc800078e0216 */
[----:B------:R-:W1:Y:S02]  /*5660*/  SYNCS.PHASECHK.TRANS64.TRYWAIT P0, [R20+URZ+0x20], R13 ;  /* 0x0000200d140075a7 */ /* 0x000e64000800017f */
[----:B-1----:R-:W-:Y:S05]  /*5670*/  @!P0 BRA `(.L_x_106) ;  /* 0x0000000c00b08947 */ /* 0x002fea0003800000 */
.L_x_125:
[----:B-1----:R-:W-:Y:S01]  /*5680*/  PRMT R13, R12, 0x9910, RZ ;  /* 0x000099100c0d7816 */ /* 0x002fe200000000ff */
[----:B0-----:R0:W-:Y:S03]  /*5690*/  @!P1 SYNCS.ARRIVE.TRANS64 RZ, [R20+URZ], R14 ;  /* 0x0000000e14ff99a7 */ /* 0x0011e6000800003f */
[----:B------:R-:W-:-:S13]  /*56a0*/  ISETP.NE.AND P0, PT, R13, 0x2, PT ;  /* 0x000000020d00780c */ /* 0x000fda0003f05270 */
[----:B0-----:R-:W-:Y:S05]  /*56b0*/  @P0 BRA `(.L_x_107) ;  /* 0x0000000000040947 */ /* 0x001fea0003800000 */
[----:B------:R-:W-:Y:S01]  /*56c0*/  BPT.TRAP 0x1 ;  /* 0x000000040000795c */ /* 0x000fe20000300000 */
.L_x_107:
[C---:B------:R-:W-:Y:S01]  /*56d0*/  LEA R13, R7.reuse, UR31, 0x2 ;  /* 0x0000001f070d7c11 */ /* 0x040fe2000f8e10ff */
[----:B------:R-:W-:Y:S01]  /*56e0*/  VIADD R4, R4, 0xffffffff ;  /* 0xffffffff04047836 */ /* 0x000fe20000000000 */
[----:B------:R-:W-:Y:S01]  /*56f0*/  LEA R14, R7, UR21, 0xc ;  /* 0x00000015070e7c11 */ /* 0x000fe2000f8e60ff */
[----:B------:R-:W-:Y:S01]  /*5700*/  UIADD3 UR4, UP0, UR42, 0xf0, URZ ;  /* 0x000000f02a047890 */ /* 0x000fe2000ff1e03f */
[----:B------:R-:W-:Y:S01]  /*5710*/  R2UR UR34, R21 ;  /* 0x00000000152272ca */ /* 0x000fe200000e0000 */
[----:B------:R-:W-:Y:S01]  /*5720*/  IMAD.SHL.U32 R13, R13, 0x800, RZ ;  /* 0x000008000d0d7824 */ /* 0x000fe200078e00ff */
[----:B------:R-:W-:Y:S01]  /*5730*/  R2UR UR33, R20 ;  /* 0x00000000142172ca */ /* 0x000fe200000e0000 */
[--C-:B------:R-:W-:Y:S01]  /*5740*/  IMAD R14, R14, 0x4, R22.reuse ;  /* 0x000000040e0e7824 */ /* 0x100fe200078e0216 */
[----:B------:R-:W-:Y:S01]  /*5750*/  R2UR UR36, R6 ;  /* 0x00000000062472ca */ /* 0x000fe200000e0000 */
[----:B------:R-:W-:Y:S01]  /*5760*/  IMAD R13, R13, 0x4, R22 ;  /* 0x000000040d0d7824 */ /* 0x000fe200078e0216 */
[----:B------:R-:W-:Y:S01]  /*5770*/  R2UR UR35, R19 ;  /* 0x00000000132372ca */ /* 0x000fe200000e0000 */
[----:B------:R-:W-:Y:S01]  /*5780*/  UIADD3 UR44, UP1, UR42, 0x1f0, URZ ;  /* 0x000001f02a2c7890 */ /* 0x000fe2000ff3e03f */
[----:B------:R-:W-:Y:S01]  /*5790*/  R2UR UR8, R14 ;  /* 0x000000000e0872ca */ /* 0x000fe200000e0000 */
[----:B------:R-:W-:Y:S01]  /*57a0*/  UIADD3.X UR5, URZ, UR43, URZ, UP0, !UPT ;  /* 0x0000002b3f057290 */ /* 0x000fe200087fe43f */
[----:B------:R-:W-:Y:S01]  /*57b0*/  R2UR UR24, R13 ;  /* 0x000000000d1872ca */ /* 0x000fe200000e0000 */
[----:B------:R-:W-:Y:S01]  /*57c0*/  UPRMT UR30, URZ, 0x5410, UR29 ;  /* 0x000054103f1e7896 */ /* 0x000fe2000800001d */
[----:B------:R-:W-:Y:S01]  /*57d0*/  R2UR UR19, R15 ;  /* 0x000000000f1372ca */ /* 0x000fe200000e0000 */
[----:B------:R-:W-:Y:S01]  /*57e0*/  UIADD3 UR26, UR34, 0x20, URZ ;  /* 0x00000020221a7890 */ /* 0x000fe2000fffe03f */
[----:B------:R-:W-:Y:S01]  /*57f0*/  ISETP.GT.AND P1, PT, R4, 0x1, PT ;  /* 0x000000010400780c */ /* 0x000fe20003f24270 */
[----:B------:R-:W-:Y:S01]  /*5800*/  UIADD3.X UR45, URZ, UR43, URZ, UP1, !UPT ;  /* 0x0000002b3f2d7290 */ /* 0x000fe20008ffe43f */
[----:B------:R-:W-:Y:S01]  /*5810*/  VIADD R7, R7, 0x1 ;  /* 0x0000000107077836 */ /* 0x000fe20000000000 */
[----:B------:R-:W-:Y:S01]  /*5820*/  UPRMT UR37, URZ, 0x5410, UR23 ;  /* 0x000054103f257896 */ /* 0x000fe20008000017 */
[----:B------:R-:W-:Y:S01]  /*5830*/  VIADD R21, R21, 0x40 ;  /* 0x0000004015157836 */ /* 0x000fe20000000000 */
[----:B------:R-:W-:Y:S01]  /*5840*/  UMOV UR6, 0x0 ;  /* 0x0000000000067882 */ /* 0x000fe20000000000 */
[----:B------:R-:W-:Y:S01]  /*5850*/  UMOV UR7, 0x10000000 ;  /* 0x1000000000077882 */ /* 0x000fe20000000000 */
[----:B------:R-:W-:Y:S01]  /*5860*/  UIADD3 UR16, UR8, 0x20100, URZ ;  /* 0x0002010008107890 */ /* 0x000fe2000fffe03f */
[----:B------:R-:W-:Y:S01]  /*5870*/  ISETP.NE.AND P0, PT, R7, 0x4, PT ;  /* 0x000000040700780c */ /* 0x000fe20003f05270 */
[----:B------:R-:W-:-:S02]  /*5880*/  UIADD3 UR32, UR24, 0x100, URZ ;  /* 0x0000010018207890 */ /* 0x000fc4000fffe03f */
[----:B------:R-:W-:Y:S01]  /*5890*/  UIADD3 UR24, UR24, 0x4100, URZ ;  /* 0x0000410018187890 */ /* 0x000fe2000fffe03f */
[----:B------:R-:W-:Y:S01]  /*58a0*/  SEL R14, RZ, 0x1, P0 ;  /* 0x00000001ff0e7807 */ /* 0x000fe20000000000 */
[----:B------:R-:W-:Y:S01]  /*58b0*/  UIADD3 UR8, UR8, 0x22100, URZ ;  /* 0x0002210008087890 */ /* 0x000fe2000fffe03f */
[----:B------:R-:W-:Y:S01]  /*58c0*/  SEL R7, R7, RZ, P0 ;  /* 0x000000ff07077207 */ /* 0x000fe20000000000 */
[----:B------:R-:W-:Y:S01]  /*58d0*/  UMOV UR25, UR33 ;  /* 0x0000002100197c82 */ /* 0x000fe20008000000 */
[----:B------:R-:W-:Y:S01]  /*58e0*/  UMOV UR28, UR36 ;  /* 0x00000024001c7c82 */ /* 0x000fe20008000000 */
[----:B------:R-:W-:Y:S01]  /*58f0*/  UMOV UR27, UR35 ;  /* 0x00000023001b7c82 */ /* 0x000fe20008000000 */
[----:B------:R-:W-:Y:S01]  /*5900*/  UMOV UR17, UR33 ;  /* 0x0000002100117c82 */ /* 0x000fe20008000000 */
[----:B------:R-:W-:Y:S01]  /*5910*/  UMOV UR18, UR34 ;  /* 0x0000002200127c82 */ /* 0x000fe20008000000 */
[----:B------:R-:W-:Y:S01]  /*5920*/  UMOV UR20, UR36 ;  /* 0x0000002400147c82 */ /* 0x000fe20008000000 */
[----:B------:R0:W-:Y:S01]  /*5930*/  UTMALDG.3D.MULTICAST [UR32], [UR4], UR30, desc[UR6] ;  /* 0x00000620040073b4 */ /* 0x0001e2000801181e */
[----:B------:R-:W-:Y:S01]  /*5940*/  UMOV UR9, UR33 ;  /* 0x0000002100097c82 */ /* 0x000fe20008000000 */
[----:B------:R-:W-:Y:S01]  /*5950*/  UMOV UR11, UR19 ;  /* 0x00000013000b7c82 */ /* 0x000fe20008000000 */
[----:B------:R-:W-:Y:S01]  /*5960*/  UMOV UR12, UR36 ;  /* 0x00000024000c7c82 */ /* 0x000fe20008000000 */
[----:B------:R-:W-:Y:S01]  /*5970*/  UMOV UR10, UR26 ;  /* 0x0000001a000a7c82 */ /* 0x000fe20008000000 */
[----:B------:R-:W-:Y:S01]  /*5980*/  LOP3.LUT R5, R5, R14, RZ, 0x3c, !PT ;  /* 0x0000000e05057212 */ /* 0x000fe200078e3cff */
[----:B------:R0:W-:Y:S01]  /*5990*/  UTMALDG.3D.MULTICAST [UR24], [UR4], UR30, desc[UR6] ;  /* 0x00000618040073b4 */ /* 0x0001e2000801181e */
[----:B------:R0:W-:Y:S01]  /*59a0*/  UTMALDG.3D.MULTICAST [UR16], [UR44], UR37, desc[UR6] ;  /* 0x000006102c0073b4 */ /* 0x0001e20008011825 */
[----:B------:R0:W-:Y:S02]  /*59b0*/  UTMALDG.3D.MULTICAST [UR8], [UR44], UR37, desc[UR6] ;  /* 0x000006082c0073b4 */ /* 0x0001e40008011825 */
[----:B0-----:R-:W-:Y:S05]  /*59c0*/  @P1 BRA `(.L_x_108) ;  /* 0xfffffffc00081947 */ /* 0x001fea000383ffff */
.L_x_105:
[----:B------:R-:W-:Y:S05]  /*59d0*/  BSYNC B1 ;  /* 0x0000000000017941 */ /* 0x000fea0003800000 */
.L_x_104:
[----:B------:R-:W-:Y:S01]  /*59e0*/  LOP3.LUT P1, RZ, R3, 0xff, RZ, 0xc0, !PT ;  /* 0x000000ff03ff7812 */ /* 0x000fe2000782c0ff */
[----:B------:R-:W-:Y:S01]  /*59f0*/  IMAD.IADD R9, R8, 0x1, R9 ;  /* 0x0000000108097824 */ /* 0x000fe200078e0209 */
[----:B------:R-:W-:Y:S01]  /*5a00*/  IADD3 R16, P2, R16, UR38, RZ ;  /* 0x0000002610107c10 */ /* 0x000fe2000ff5e0ff */
[----:B------:R-:W-:Y:S01]  /*5a10*/  ULDC.64 UR4, c[0x0][0x650] ;  /* 0x0001940000047ab9 */ /* 0x000fe20000000a00 */
[----:B------:R-:W-:Y:S01]  /*5a20*/  BSSY B1, `(.L_x_109) ;  /* 0x000006c000017945 */ /* 0x000fe20003800000 */
[----:B------:R-:W-:Y:S01]  /*5a30*/  IMAD.MOV.U32 R19, RZ, RZ, -0x1 ;  /* 0xffffffffff137424 */ /* 0x000fe200078e00ff */
[----:B------:R-:W-:Y:S01]  /*5a40*/  SHF.R.U32.HI R3, RZ, 0x2, R9 ;  /* 0x00000002ff037819 */ /* 0x000fe20000011609 */
[----:B------:R-:W-:Y:S01]  /*5a50*/  IMAD.MOV.U32 R13, RZ, RZ, -0x1 ;  /* 0xffffffffff0d7424 */ /* 0x000fe200078e00ff */
[----:B------:R-:W-:Y:S01]  /*5a60*/  ISETP.GT.U32.AND P0, PT, R9, 0x3, PT ;  /* 0x000000030900780c */ /* 0x000fe20003f04070 */
[----:B------:R-:W-:Y:S01]  /*5a70*/  IMAD.MOV.U32 R6, RZ, RZ, -0x1 ;  /* 0xffffffffff067424 */ /* 0x000fe200078e00ff */
[----:B------:R-:W-:-:S02]  /*5a80*/  LOP3.LUT R3, R3, 0x1, RZ, 0xc0, !PT ;  /* 0x0000000103037812 */ /* 0x000fc400078ec0ff */
[----:B------:R-:W-:Y:S01]  /*5a90*/  ISETP.LT.U32.AND P0, PT, R8, 0x4, P0 ;  /* 0x000000040800780c */ /* 0x000fe20000701070 */
[----:B------:R-:W0:Y:S01]  /*5aa0*/  @P1 S2R R5, SR_CgaCtaId ;  /* 0x0000000000051919 */ /* 0x000e220000008800 */
[----:B------:R-:W-:Y:S02]  /*5ab0*/  @P1 MOV R4, 0x400 ;  /* 0x0000040000041802 */ /* 0x000fe40000000f00 */
[----:B------:R-:W-:Y:S02]  /*5ac0*/  IADD3.X R17, R17, UR41, RZ, P2, !PT ;  /* 0x0000002911117c10 */ /* 0x000fe400097fe4ff */
[----:B------:R-:W-:Y:S02]  /*5ad0*/  ISETP.GE.U32.AND P2, PT, R16, UR4, PT ;  /* 0x0000000410007c0c */ /* 0x000fe4000bf46070 */
[----:B------:R-:W-:Y:S02]  /*5ae0*/  LOP3.LUT R9, R9, 0x3, RZ, 0xc0, !PT ;  /* 0x0000000309097812 */ /* 0x000fe400078ec0ff */
[----:B0-----:R-:W-:-:S04]  /*5af0*/  @P1 LEA R4, R5, R4, 0x18 ;  /* 0x0000000405041211 */ /* 0x001fc800078ec0ff */
[----:B------:R0:W-:Y:S01]  /*5b00*/  @P1 SYNCS.ARRIVE.TRANS64.A1T0 RZ, [R4+URZ+0x58], RZ ;  /* 0x000058ff04ff19a7 */ /* 0x0001e2000810003f */
[----:B------:R-:W-:Y:S02]  /*5b10*/  ISETP.NE.U32.AND P1, PT, R3, 0x1, PT ;  /* 0x000000010300780c */ /* 0x000fe40003f25070 */
[----:B------:R-:W-:Y:S02]  /*5b20*/  SEL R3, RZ, 0x1, !P0 ;  /* 0x00000001ff037807 */ /* 0x000fe40004000000 */
[----:B------:R-:W-:Y:S02]  /*5b30*/  ISETP.GE.U32.AND.EX P0, PT, R17, UR5, PT, P2 ;  /* 0x0000000511007c0c */ /* 0x000fe4000bf06120 */
[----:B------:R-:W-:-:S04]  /*5b40*/  ISETP.GT.U32.AND P1, PT, R8, 0x3, !P1 ;  /* 0x000000030800780c */ /* 0x000fc80004f24070 */
[----:B0-----:R-:W-:-:S04]  /*5b50*/  SEL R4, RZ, 0x1, !P1 ;  /* 0x00000001ff047807 */ /* 0x001fc80004800000 */
[--C-:B------:R-:W-:Y:S02]  /*5b60*/  LOP3.LUT R10, R4, R10, R3.reuse, 0x96, !PT ;  /* 0x0000000a040a7212 */ /* 0x100fe400078e9603 */
[----:B------:R-:W-:Y:S02]  /*5b70*/  PRMT R4, RZ, 0x7610, R4 ;  /* 0x00007610ff047816 */ /* 0x000fe40000000004 */
[----:B------:R-:W-:Y:S01]  /*5b80*/  PRMT R3, RZ, 0x7610, R3 ;  /* 0x00007610ff037816 */ /* 0x000fe20000000003 */
[----:B------:R-:W-:Y:S06]  /*5b90*/  @P0 BRA `(.L_x_110) ;  /* 0x0000000400500947 */ /* 0x000fec0003800000 */
[----:B------:R-:W0:Y:S01]  /*5ba0*/  S2R R15, SR_CTAID.X ;  /* 0x00000000000f7919 */ /* 0x000e220000002500 */
[----:B------:R-:W-:Y:S01]  /*5bb0*/  ULDC.64 UR4, c[0x0][0x628] ;  /* 0x00018a0000047ab9 */ /* 0x000fe20000000a00 */
[----:B------:R-:W1:Y:S01]  /*5bc0*/  LDC R20, c[0x0][0x144] ;  /* 0x00005100ff147b82 */ /* 0x000e620000000800 */
[----:B------:R-:W-:Y:S01]  /*5bd0*/  ISETP.NE.U32.AND P0, PT, RZ, UR4, PT ;  /* 0x00000004ff007c0c */ /* 0x000fe2000bf05070 */
[----:B------:R-:W2:Y:S01]  /*5be0*/  S2R R13, SR_CTAID.Y ;  /* 0x00000000000d7919 */ /* 0x000ea20000002600 */
[----:B------:R-:W-:Y:S01]  /*5bf0*/  ULDC UR6, c[0x0][0x150] ;  /* 0x0000540000067ab9 */ /* 0x000fe20000000800 */
[----:B------:R-:W-:Y:S01]  /*5c00*/  ULDC UR7, c[0x0][0x630] ;  /* 0x00018c0000077ab9 */ /* 0x000fe20000000800 */
[----:B------:R-:W-:Y:S01]  /*5c10*/  ISETP.NE.AND.EX P0, PT, RZ, UR5, PT, P0 ;  /* 0x00000005ff007c0c */ /* 0x000fe2000bf05300 */
[----:B------:R-:W-:Y:S01]  /*5c20*/  IMAD.MOV.U32 R4, RZ, RZ, R16 ;  /* 0x000000ffff047224 */ /* 0x000fe200078e0010 */
[----:B0-----:R-:W-:-:S05]  /*5c30*/  I2FP.F32.U32 R5, R15 ;  /* 0x0000000f00057245 */ /* 0x001fca0000201000 */
[----:B------:R-:W-:Y:S01]  /*5c40*/  FMUL R21, R5, UR6 ;  /* 0x0000000605157c20 */ /* 0x000fe20008400000 */
[----:B------:R-:W-:-:S05]  /*5c50*/  IMAD.MOV.U32 R5, RZ, RZ, R17 ;  /* 0x000000ffff057224 */ /* 0x000fca00078e0011 */
[----:B--2---:R-:W-:Y:S05]  /*5c60*/  @!P0 BRA `(.L_x_111) ;  /* 0x0000000000288947 */ /* 0x004fea0003800000 */
[----:B------:R-:W-:Y:S02]  /*5c70*/  ULDC UR6, c[0x0][0x634] ;  /* 0x00018d0000067ab9 */ /* 0x000fe40000000800 */
[----:B------:R-:W-:-:S05]  /*5c80*/  IADD3 R5, P0, R16, UR6, RZ ;  /* 0x0000000610057c10 */ /* 0x000fca000ff1e0ff */
[----:B------:R-:W-:-:S04]  /*5c90*/  IMAD.X R19, RZ, RZ, R17, P0 ;  /* 0x000000ffff137224 */ /* 0x000fc800000e0611 */
[----:B------:R-:W-:-:S04]  /*5ca0*/  IMAD.WIDE.U32 R6, R19, UR4, RZ ;  /* 0x0000000413067c25 */ /* 0x000fc8000f8e00ff */
[----:B------:R-:W-:-:S04]  /*5cb0*/  IMAD.WIDE.U32 R6, P0, R5, UR5, R6 ;  /* 0x0000000505067c25 */ /* 0x000fc8000f800006 */
[----:B------:R-:W-:-:S04]  /*5cc0*/  IMAD.WIDE.U32 R4, R5, UR4, RZ ;  /* 0x0000000405047c25 */ /* 0x000fc8000f8e00ff */
[----:B------:R-:W-:Y:S01]  /*5cd0*/  IMAD.MOV.U32 R4, RZ, RZ, R7 ;  /* 0x000000ffff047224 */ /* 0x000fe200078e0007 */
[----:B------:R-:W-:Y:S01]  /*5ce0*/  IADD3 RZ, P1, R5, R6, RZ ;  /* 0x0000000605ff7210 */ /* 0x000fe20007f3e0ff */
[----:B------:R-:W-:-:S04]  /*5cf0*/  IMAD.X R5, RZ, RZ, RZ, P0 ;  /* 0x000000ffff057224 */ /* 0x000fc800000e06ff */
[----:B------:R-:W-:-:S08]  /*5d00*/  IMAD.WIDE.U32.X R4, R19, UR5, R4, P1 ;  /* 0x0000000513047c25 */ /* 0x000fd000088e0404 */
.L_x_111:
[--C-:B------:R-:W-:Y:S01]  /*5d10*/  SHF.R.U64 R14, R4, UR7, R5.reuse ;  /* 0x00000007040e7c19 */ /* 0x100fe20008001205 */
[----:B------:R-:W0:Y:S01]  /*5d20*/  F2I.U32.TRUNC.NTZ R21, R21 ;  /* 0x0000001500157305 */ /* 0x000e22000020f000 */
[----:B------:R-:W-:Y:S01]  /*5d30*/  SHF.R.U32.HI R4, RZ, UR7, R5 ;  /* 0x00000007ff047c19 */ /* 0x000fe20008011605 */
[----:B------:R-:W-:Y:S01]  /*5d40*/  ULDC.64 UR4, c[0x0][0x620] ;  /* 0x0001880000047ab9 */ /* 0x000fe20000000a00 */
[----:B------:R-:W-:Y:S01]  /*5d50*/  IADD3 R7, P0, RZ, -R14, RZ ;  /* 0x8000000eff077210 */ /* 0x000fe20007f1e0ff */
[----:B------:R-:W-:Y:S01]  /*5d60*/  ULDC.64 UR6, c[0x0][0x640] ;  /* 0x0001900000067ab9 */ /* 0x000fe20000000a00 */
[----:B------:R-:W2:Y:S03]  /*5d70*/  LDC R22, c[0x0][0x148] ;  /* 0x00005200ff167b82 */ /* 0x000ea60000000800 */
[----:B------:R-:W-:Y:S01]  /*5d80*/  IMAD.X R4, RZ, RZ, ~R4, P0 ;  /* 0x000000ffff047224 */ /* 0x000fe200000e0e04 */
[----:B------:R-:W-:-:S03]  /*5d90*/  ISETP.NE.U32.AND P0, PT, RZ, UR6, PT ;  /* 0x00000006ff007c0c */ /* 0x000fc6000bf05070 */
[----:B------:R-:W-:Y:S01]  /*5da0*/  IMAD R6, R4, UR4, RZ ;  /* 0x0000000404067c24 */ /* 0x000fe2000f8e02ff */
[----:B------:R-:W-:Y:S01]  /*5db0*/  ISETP.NE.AND.EX P0, PT, RZ, UR7, PT, P0 ;  /* 0x00000007ff007c0c */ /* 0x000fe2000bf05300 */
[----:B------:R-:W-:Y:S01]  /*5dc0*/  IMAD.WIDE.U32 R4, R7, UR4, R16 ;  /* 0x0000000407047c25 */ /* 0x000fe2000f8e0010 */
[----:B------:R-:W-:-:S03]  /*5dd0*/  ULDC UR4, c[0x0][0x618] ;  /* 0x0001860000047ab9 */ /* 0x000fc60000000800 */
[----:B------:R-:W-:Y:S01]  /*5de0*/  IMAD R7, R7, UR5, R6 ;  /* 0x0000000507077c24 */ /* 0x000fe2000f8e0206 */
[----:B------:R-:W-:Y:S01]  /*5df0*/  ULDC UR5, c[0x0][0x154] ;  /* 0x0000550000057ab9 */ /* 0x000fe20000000800 */
[----:B0-----:R-:W-:Y:S02]  /*5e00*/  IMAD.MOV R6, RZ, RZ, -R21 ;  /* 0x000000ffff067224 */ /* 0x001fe400078e0a15 */
[----:B------:R-:W-:Y:S02]  /*5e10*/  IMAD.IADD R5, R5, 0x1, R7 ;  /* 0x0000000105057824 */ /* 0x000fe400078e0207 */
[----:B-1----:R-:W-:Y:S01]  /*5e20*/  IMAD R15, R20, R6, R15 ;  /* 0x00000006140f7224 */ /* 0x002fe200078e020f */
[----:B------:R-:W-:Y:S02]  /*5e30*/  I2FP.F32.U32 R6, R13 ;  /* 0x0000000d00067245 */ /* 0x000fe40000201000 */
[--C-:B------:R-:W-:Y:S02]  /*5e40*/  SHF.R.U64 R19, R4, UR4, R5.reuse ;  /* 0x0000000404137c19 */ /* 0x100fe40008001205 */
[----:B------:R-:W-:Y:S01]  /*5e50*/  SHF.R.U32.HI R4, RZ, UR4, R5 ;  /* 0x00000004ff047c19 */ /* 0x000fe20008011605 */
[----:B------:R-:W-:Y:S01]  /*5e60*/  FMUL R6, R6, UR5 ;  /* 0x0000000506067c20 */ /* 0x000fe20008400000 */
[----:B------:R-:W-:-:S02]  /*5e70*/  ULDC UR4, c[0x0][0x608] ;  /* 0x0001820000047ab9 */ /* 0x000fc40000000800 */
[--C-:B------:R-:W-:Y:S01]  /*5e80*/  SHF.R.U64 R21, R19, UR4, R4.reuse ;  /* 0x0000000413157c19 */ /* 0x100fe20008001204 */
[----:B------:R0:W1:Y:S01]  /*5e90*/  F2I.U32.TRUNC.NTZ R24, R6 ;  /* 0x0000000600187305 */ /* 0x000062000020f000 */
[----:B------:R-:W-:Y:S01]  /*5ea0*/  SHF.R.U32.HI R4, RZ, UR4, R4 ;  /* 0x00000004ff047c19 */ /* 0x000fe20008011604 */
[----:B------:R-:W-:-:S03]  /*5eb0*/  ULDC UR4, c[0x0][0x658] ;  /* 0x0001960000047ab9 */ /* 0x000fc60000000800 */
[--C-:B------:R-:W-:Y:S02]  /*5ec0*/  SHF.R.U64 R20, R21, UR4, R4.reuse ;  /* 0x0000000415147c19 */ /* 0x100fe40008001204 */
[----:B------:R-:W-:-:S03]  /*5ed0*/  SHF.R.U32.HI R23, RZ, UR4, R4 ;  /* 0x00000004ff177c19 */ /* 0x000fc60008011604 */
[----:B------:R-:W-:Y:S02]  /*5ee0*/  IMAD.MOV.U32 R4, RZ, RZ, R20 ;  /* 0x000000ffff047224 */ /* 0x000fe400078e0014 */
[----:B------:R-:W-:Y:S01]  /*5ef0*/  IMAD.MOV.U32 R5, RZ, RZ, R23 ;  /* 0x000000ffff057224 */ /* 0x000fe200078e0017 */
[----:B0-----:R-:W-:Y:S06]  /*5f00*/  @!P0 BRA `(.L_x_112) ;  /* 0x0000000000288947 */ /* 0x001fec0003800000 */
        /* <DEDUP_REMOVED lines=10> */
.L_x_112:
[----:B------:R-:W-:Y:S01]  /*5fb0*/  ISETP.NE.AND P0, PT, R2, 0x1, PT ;  /* 0x000000010200780c */ /* 0x000fe20003f05270 */
[----:B------:R-:W-:Y:S01]  /*5fc0*/  ULDC UR4, c[0x0][0x648] ;  /* 0x0001920000047ab9 */ /* 0x000fe20000000800 */
[----:B------:R-:W-:Y:S01]  /*5fd0*/  LOP3.LUT R21, R21, UR22, RZ, 0xc0, !PT ;  /* 0x0000001615157c12 */ /* 0x000fe2000f8ec0ff */
[----:B-1----:R-:W-:Y:S01]  /*5fe0*/  IMAD.MOV R24, RZ, RZ, -R24 ;  /* 0x000000ffff187224 */ /* 0x002fe200078e0a18 */
[----:B------:R-:W-:Y:S01]  /*5ff0*/  SHF.R.U64 R4, R4, UR4, R5 ;  /* 0x0000000404047c19 */ /* 0x000fe20008001205 */
[----:B------:R-:W-:Y:S01]  /*6000*/  ULDC UR4, c[0x0][0x638] ;  /* 0x00018e0000047ab9 */ /* 0x000fe20000000800 */
[----:B------:R-:W-:Y:S01]  /*6010*/  LOP3.LUT R19, R19, UR13, RZ, 0xc0, !PT ;  /* 0x0000000d13137c12 */ /* 0x000fe2000f8ec0ff */
[----:B------:R-:W-:Y:S01]  /*6020*/  ULDC UR5, c[0x0][0x610] ;  /* 0x0001840000057ab9 */ /* 0x000fe20000000800 */
[----:B------:R-:W-:Y:S02]  /*6030*/  IMAD.MOV.U32 R6, RZ, RZ, R14 ;  /* 0x000000ffff067224 */ /* 0x000fe400078e000e */
[----:B------:R-:W-:-:S02]  /*6040*/  IMAD.MOV R5, RZ, RZ, -R4 ;  /* 0x000000ffff057224 */ /* 0x000fc400078e0a04 */
[----:B------:R-:W-:Y:S02]  /*6050*/  IMAD R4, R4, UR14, R21 ;  /* 0x0000000e04047c24 */ /* 0x000fe4000f8e0215 */
[----:B--2---:R-:W-:Y:S02]  /*6060*/  @P0 IMAD R15, R22, R24, R13 ;  /* 0x00000018160f0224 */ /* 0x004fe400078e020d */
[----:B------:R-:W-:Y:S01]  /*6070*/  IMAD R20, R5, UR4, R20 ;  /* 0x0000000405147c24 */ /* 0x000fe2000f8e0214 */
[----:B------:R-:W-:Y:S01]  /*6080*/  ULDC UR4, c[0x0][0x600] ;  /* 0x0001800000047ab9 */ /* 0x000fe20000000800 */
[----:B------:R-:W-:Y:S02]  /*6090*/  IMAD R15, R4, UR5, R15 ;  /* 0x00000005040f7c24 */ /* 0x000fe4000f8e020f */
[----:B------:R-:W-:Y:S02]  /*60a0*/  IMAD R20, R20, UR4, R19 ;  /* 0x0000000414147c24 */ /* 0x000fe4000f8e0213 */
[----:B------:R-:W-:-:S03]  /*60b0*/  IMAD.MOV.U32 R4, RZ, RZ, 0x1 ;  /* 0x00000001ff047424 */ /* 0x000fc600078e00ff */
[----:B------:R-:W-:Y:S02]  /*60c0*/  SEL R13, R20, R15, !P0 ;  /* 0x0000000f140d7207 */ /* 0x000fe40004000000 */
[----:B------:R-:W-:-:S07]  /*60d0*/  SEL R19, R15, R20, !P0 ;  /* 0x000000140f137207 */ /* 0x000fce0004000000 */
.L_x_110:
[----:B------:R-:W-:Y:S05]  /*60e0*/  BSYNC B1 ;  /* 0x0000000000017941 */ /* 0x000fea0003800000 */
.L_x_109:
[----:B------:R-:W-:-:S13]  /*60f0*/  LOP3.LUT P0, RZ, R4, 0xff, RZ, 0xc0, !PT ;  /* 0x000000ff04ff7812 */ /* 0x000fda000780c0ff */
[----:B------:R-:W-:Y:S05]  /*6100*/  @P0 BRA `(.L_x_113) ;  /* 0xfffffff400000947 */ /* 0x000fea000383ffff */
[----:B------:R-:W-:Y:S05]  /*6110*/  BSYNC B0 ;  /* 0x0000000000007941 */ /* 0x000fea0003800000 */
.L_x_102:
[----:B------:R-:W-:-:S03]  /*6120*/  UMOV UR4, 0xffffffff ;  /* 0xffffffff00047882 */ /* 0x000fc60000000000 */
[----:B------:R-:W-:Y:S05]  /*6130*/  BRA.DIV UR4, `(.L_x_114) ;  /* 0x0000000604147947 */ /* 0x000fea000b800000 */
[----:B------:R-:W-:-:S13]  /*6140*/  ELECT P6, URZ, PT ;  /* 0x00000000003f782f */ /* 0x000fda00038c0000 */
.L_x_128:
[----:B------:R-:W-:Y:S04]  /*6150*/  BSSY B0, `(.L_x_115) ;  /* 0x000002b000007945 */ /* 0x000fe80003800000 */
[----:B------:R-:W-:Y:S05]  /*6160*/  @!P6 BRA `(.L_x_116) ;  /* 0x0000000000a4e947 */ /* 0x000fea0003800000 */
[----:B------:R-:W-:-:S04]  /*6170*/  LOP3.LUT R18, R18, 0x2, RZ, 0xfc, !PT ;  /* 0x0000000212127812 */ /* 0x000fc800078efcff */
[----:B------:R-:W-:-:S13]  /*6180*/  ISETP.NE.AND P0, PT, R18, 0x3, PT ;  /* 0x000000031200780c */ /* 0x000fda0003f05270 */
[----:B------:R-:W-:Y:S05]  /*6190*/  @!P0 BRA `(.L_x_117) ;  /* 0x0000000000048947 */ /* 0x000fea0003800000 */
[----:B------:R-:W-:Y:S01]  /*61a0*/  BPT.TRAP 0x1 ;  /* 0x000000040000795c */ /* 0x000fe20000300000 */
.L_x_117:
[----:B------:R-:W0:Y:S01]  /*61b0*/  S2R R3, SR_CgaCtaId ;  /* 0x0000000000037919 */ /* 0x000e220000008800 */
[----:B------:R-:W-:Y:S02]  /*61c0*/  MOV R0, 0x400 ;  /* 0x0000040000007802 */ /* 0x000fe40000000f00 */
[----:B------:R-:W-:Y:S02]  /*61d0*/  SHF.L.U32 R2, R10, 0x1f, RZ ;  /* 0x0000001f0a027819 */ /* 0x000fe400000006ff */
[----:B0-----:R-:W-:-:S05]  /*61e0*/  LEA R0, R3, R0, 0x18 ;  /* 0x0000000003007211 */ /* 0x001fca00078ec0ff */
[----:B------:R-:W-:-:S04]  /*61f0*/  VIADD R0, R0, 0x20 ;  /* 0x0000002000007836 */ /* 0x000fc80000000000 */
[C---:B------:R-:W-:Y:S02]  /*6200*/  IMAD R5, R9.reuse, 0x8, R0 ;  /* 0x0000000809057824 */ /* 0x040fe400078e0200 */
[----:B------:R-:W-:Y:S02]  /*6210*/  VIADD R9, R9, 0x1 ;  /* 0x0000000109097836 */ /* 0x000fe40000000000 */
[----:B------:R-:W0:Y:S03]  /*6220*/  SYNCS.PHASECHK.TRANS64.TRYWAIT P0, [R5+URZ], R2 ;  /* 0x00000002050075a7 */ /* 0x000e26000800017f */
[----:B------:R-:W-:-:S04]  /*6230*/  ISETP.NE.AND P1, PT, R9, 0x4, PT ;  /* 0x000000040900780c */ /* 0x000fc80003f25270 */
[----:B------:R-:W-:Y:S02]  /*6240*/  SEL R3, RZ, 0x1, P1 ;  /* 0x00000001ff037807 */ /* 0x000fe40000800000 */
[----:B------:R-:W-:Y:S02]  /*6250*/  SEL R9, R9, RZ, P1 ;  /* 0x000000ff09097207 */ /* 0x000fe40000800000 */
[----:B------:R-:W-:-:S03]  /*6260*/  LOP3.LUT R10, R10, R3, RZ, 0x3c, !PT ;  /* 0x000000030a0a7212 */ /* 0x000fc600078e3cff */
[----:B------:R-:W-:Y:S01]  /*6270*/  IMAD R7, R9, 0x8, R0 ;  /* 0x0000000809077824 */ /* 0x000fe200078e0200 */
[----:B------:R-:W-:Y:S01]  /*6280*/  SHF.L.U32 R4, R10, 0x1f, RZ ;  /* 0x0000001f0a047819 */ /* 0x000fe200000006ff */
[----:B0-----:R-:W-:Y:S06]  /*6290*/  @!P0 BRA `(.L_x_118) ;  /* 0x0000000000dc8947 */ /* 0x001fec0003800000 */
.L_x_129:
[----:B------:R-:W1:Y:S01]  /*62a0*/  SYNCS.PHASECHK.TRANS64.TRYWAIT P0, [R7+URZ], R4 ;  /* 0x00000004070075a7 */ /* 0x000e62000800017f */
[----:B0-----:R-:W-:-:S05]  /*62b0*/  VIADD R2, R9, 0x1 ;  /* 0x0000000109027836 */ /* 0x001fca0000000000 */
[----:B------:R-:W-:-:S04]  /*62c0*/  ISETP.NE.AND P1, PT, R2, 0x4, PT ;  /* 0x000000040200780c */ /* 0x000fc80003f25270 */
[----:B------:R-:W-:Y:S02]  /*62d0*/  SEL R3, RZ, 0x1, P1 ;  /* 0x00000001ff037807 */ /* 0x000fe40000800000 */
[----:B------:R-:W-:Y:S02]  /*62e0*/  SEL R9, R2, RZ, P1 ;  /* 0x000000ff02097207 */ /* 0x000fe40000800000 */
[----:B------:R-:W-:-:S03]  /*62f0*/  LOP3.LUT R11, R10, R3, RZ, 0x3c, !PT ;  /* 0x000000030a0b7212 */ /* 0x000fc600078e3cff */
[----:B------:R-:W-:Y:S01]  /*6300*/  IMAD R6, R9, 0x8, R0 ;  /* 0x0000000809067824 */ /* 0x000fe200078e0200 */
[----:B------:R-:W-:Y:S01]  /*6310*/  SHF.L.U32 R5, R11, 0x1f, RZ ;  /* 0x0000001f0b057819 */ /* 0x000fe200000006ff */
[----:B-1----:R-:W-:Y:S06]  /*6320*/  @!P0 BRA `(.L_x_119) ;  /* 0x0000000000cc8947 */ /* 0x002fec0003800000 */
.L_x_130:
[----:B------:R-:W1:Y:S01]  /*6330*/  SYNCS.PHASECHK.TRANS64.TRYWAIT P0, [R6+URZ], R5 ;  /* 0x00000005060075a7 */ /* 0x000e62000800017f */
[----:B------:R-:W-:-:S05]  /*6340*/  VIADD R2, R9, 0x1 ;  /* 0x0000000109027836 */ /* 0x000fca0000000000 */
[----:B------:R-:W-:-:S04]  /*6350*/  ISETP.NE.AND P1, PT, R2, 0x4, PT ;  /* 0x000000040200780c */ /* 0x000fc80003f25270 */
[----:B0-----:R-:W-:Y:S02]  /*6360*/  SEL R4, RZ, 0x1, P1 ;  /* 0x00000001ff047807 */ /* 0x001fe40000800000 */
[----:B------:R-:W-:Y:S02]  /*6370*/  SEL R3, R2, RZ, P1 ;  /* 0x000000ff02037207 */ /* 0x000fe40000800000 */
[----:B------:R-:W-:Y:S01]  /*6380*/  LOP3.LUT R4, R11, R4, RZ, 0x3c, !PT ;  /* 0x000000040b047212 */ /* 0x000fe200078e3cff */
[----:B-1----:R-:W-:Y:S06]  /*6390*/  @!P0 BRA `(.L_x_120) ;  /* 0x0000000000c48947 */ /* 0x002fec0003800000 */
.L_x_131:
[----:B------:R-:W-:Y:S01]  /*63a0*/  IMAD R3, R3, 0x8, R0 ;  /* 0x0000000803037824 */ /* 0x000fe200078e0200 */
[----:B------:R-:W-:-:S07]  /*63b0*/  SHF.L.U32 R0, R4, 0x1f, RZ ;  /* 0x0000001f04007819 */ /* 0x000fce00000006ff */
.L_x_121:
[----:B-1----:R1:W2:Y:S02]  /*63c0*/  SYNCS.PHASECHK.TRANS64.TRYWAIT P0, [R3+URZ], R0 ;  /* 0x00000000030075a7 */ /* 0x0022a4000800017f */
[----:B--2---:R-:W-:Y:S05]  /*63d0*/  @!P0 NANOSLEEP.SYNCS 0x989680 ;  /* 0x009896800000895d */ /* 0x004fea0003900000 */
[----:B------:R-:W2:Y:S02]  /*63e0*/  @!P0 SYNCS.PHASECHK.TRANS64 P0, [R3+URZ], R0 ;  /* 0x00000000030085a7 */ /* 0x000ea4000800007f */
[----:B--2---:R-:W-:Y:S05]  /*63f0*/  @!P0 BRA `(.L_x_121) ;  /* 0xfffffffc00f08947 */ /* 0x004fea000383ffff */
.L_x_116:
[----:B------:R-:W-:Y:S05]  /*6400*/  BSYNC B0 ;  /* 0x0000000000007941 */ /* 0x000fea0003800000 */
.L_x_115:
[----:B------:R-:W-:Y:S05]  /*6410*/  EXIT ;  /* 0x000000000000794d */ /* 0x000fea0003800000 */
.L_x_21:
[----:B-1----:R1:W2:Y:S02]  /*6420*/  SYNCS.PHASECHK.TRANS64.TRYWAIT P1, [R3+URZ], R0 ;  /* 0x00000000030075a7 */ /* 0x0022a4000802017f */
[----:B--2---:R-:W-:Y:S05]  /*6430*/  @!P1 NANOSLEEP.SYNCS 0x989680 ;  /* 0x009896800000995d */ /* 0x004fea0003900000 */
[----:B------:R-:W2:Y:S02]  /*6440*/  @!P1 SYNCS.PHASECHK.TRANS64 P1, [R3+URZ], R0 ;  /* 0x00000000030095a7 */ /* 0x000ea4000802007f */
[----:B--2---:R-:W-:Y:S05]  /*6450*/  @!P1 BRA `(.L_x_21) ;  /* 0xfffffffc00f09947 */ /* 0x004fea000383ffff */
[----:B------:R-:W-:Y:S05]  /*6460*/  BRA `(.L_x_20) ;  /* 0xffffffb000d07947 */ /* 0x000fea000383ffff */
.L_x_26:
[----:B-1----:R1:W2:Y:S02]  /*6470*/  SYNCS.PHASECHK.TRANS64.TRYWAIT P1, [R5+URZ], R4 ;  /* 0x00000004050075a7 */ /* 0x0022a4000802017f */
[----:B--2---:R-:W-:Y:S05]  /*6480*/  @!P1 NANOSLEEP.SYNCS 0x989680 ;  /* 0x009896800000995d */ /* 0x004fea0003900000 */
[----:B------:R-:W2:Y:S02]  /*6490*/  @!P1 SYNCS.PHASECHK.TRANS64 P1, [R5+URZ], R4 ;  /* 0x00000004050095a7 */ /* 0x000ea4000802007f */
[----:B--2---:R-:W-:Y:S05]  /*64a0*/  @!P1 BRA `(.L_x_26) ;  /* 0xfffffffc00f09947 */ /* 0x004fea000383ffff */
[----:B------:R-:W-:Y:S05]  /*64b0*/  BRA `(.L_x_25) ;  /* 0xffffffb8001c7947 */ /* 0x000fea000383ffff */
.L_x_103:
[----:B------:R-:W-:Y:S01]  /*64c0*/  BSSY B1, `(.L_x_122) ;  /* 0x0000006000017945 */ /* 0x000fe20003800000 */
[----:B------:R-:W-:-:S07]  /*64d0*/  IMAD.MOV.U32 R15, RZ, RZ, -0x1 ;  /* 0xffffffffff0f7424 */ /* 0x000fce00078e00ff */
[----:B------:R-:W-:Y:S05]  /*64e0*/  WARPSYNC.COLLECTIVE R15, `(.L_x_123) ;  /* 0x000000000f0c7348 */ /* 0x000fea0003c00000 */
[----:B------:R-:W-:Y:S02]  /*64f0*/  ELECT P6, UR62, PT ;  /* 0x00000000003e782f */ /* 0x000fe400038c0000 */
[----:B------:R-:W-:Y:S01]  /*6500*/  MOV R14, UR62 ;  /* 0x0000003e000e7c02 */ /* 0x000fe20008000f00 */
[----:B------:R-:W-:Y:S10]  /*6510*/  ENDCOLLECTIVE ;  /* 0x000000000000791b */ /* 0x000ff40003800000 */
.L_x_123:
[----:B------:R-:W-:Y:S05]  /*6520*/  BSYNC B1 ;  /* 0x0000000000017941 */ /* 0x000fea0003800000 */
.L_x_122:
[----:B------:R-:W-:Y:S05]  /*6530*/  BRA `(.L_x_124) ;  /* 0xfffffff000007947 */ /* 0x000fea000383ffff */
.L_x_106:
[----:B-1----:R1:W2:Y:S02]  /*6540*/  SYNCS.PHASECHK.TRANS64.TRYWAIT P0, [R20+URZ+0x20], R13 ;  /* 0x0000200d140075a7 */ /* 0x0022a4000800017f */
[----:B--2---:R-:W-:Y:S05]  /*6550*/  @!P0 NANOSLEEP.SYNCS 0x989680 ;  /* 0x009896800000895d */ /* 0x004fea0003900000 */
[----:B------:R-:W2:Y:S02]  /*6560*/  @!P0 SYNCS.PHASECHK.TRANS64 P0, [R20+URZ+0x20], R13 ;  /* 0x0000200d140085a7 */ /* 0x000ea4000800007f */
[----:B--2---:R-:W-:Y:S05]  /*6570*/  @!P0 BRA `(.L_x_106) ;  /* 0xfffffffc00f08947 */ /* 0x004fea000383ffff */
[----:B------:R-:W-:Y:S05]  /*6580*/  BRA `(.L_x_125) ;  /* 0xfffffff0003c7947 */ /* 0x000fea000383ffff */
.L_x_114:
[----:B------:R-:W-:Y:S01]  /*6590*/  BSSY B0, `(.L_x_126) ;  /* 0x0000006000007945 */ /* 0x000fe20003800000 */
[----:B------:R-:W-:-:S07]  /*65a0*/  IMAD.MOV.U32 R15, RZ, RZ, -0x1 ;  /* 0xffffffffff0f7424 */ /* 0x000fce00078e00ff */
[----:B------:R-:W-:Y:S05]  /*65b0*/  WARPSYNC.COLLECTIVE R15, `(.L_x_127) ;  /* 0x000000000f0c7348 */ /* 0x000fea0003c00000 */
[----:B------:R-:W-:Y:S02]  /*65c0*/  ELECT P6, UR62, PT ;  /* 0x00000000003e782f */ /* 0x000fe400038c0000 */
[----:B------:R-:W-:Y:S01]  /*65d0*/  MOV R14, UR62 ;  /* 0x0000003e000e7c02 */ /* 0x000fe20008000f00 */
[----:B------:R-:W-:Y:S10]  /*65e0*/  ENDCOLLECTIVE ;  /* 0x000000000000791b */ /* 0x000ff40003800000 */
.L_x_127:
[----:B------:R-:W-:Y:S05]  /*65f0*/  BSYNC B0 ;  /* 0x0000000000007941 */ /* 0x000fea0003800000 */
.L_x_126:
[----:B------:R-:W-:Y:S05]  /*6600*/  BRA `(.L_x_128) ;  /* 0xfffffff800d07947 */ /* 0x000fea000383ffff */
.L_x_118:
[----:B0-----:R0:W1:Y:S02]  /*6610*/  SYNCS.PHASECHK.TRANS64.TRYWAIT P0, [R5+URZ], R2 ;  /* 0x00000002050075a7 */ /* 0x001064000800017f */
[----:B-1----:R-:W-:Y:S05]  /*6620*/  @!P0 NANOSLEEP.SYNCS 0x989680 ;  /* 0x009896800000895d */ /* 0x002fea0003900000 */
[----:B------:R-:W1:Y:S02]  /*6630*/  @!P0 SYNCS.PHASECHK.TRANS64 P0, [R5+URZ], R2 ;  /* 0x00000002050085a7 */ /* 0x000e64000800007f */
[----:B-1----:R-:W-:Y:S05]  /*6640*/  @!P0 BRA `(.L_x_118) ;  /* 0xfffffffc00f08947 */ /* 0x002fea000383ffff */
[----:B------:R-:W-:Y:S05]  /*6650*/  BRA `(.L_x_129) ;  /* 0xfffffffc00107947 */ /* 0x000fea000383ffff */
.L_x_119:
[----:B0-----:R0:W1:Y:S02]  /*6660*/  SYNCS.PHASECHK.TRANS64.TRYWAIT P0, [R7+URZ], R4 ;  /* 0x00000004070075a7 */ /* 0x001064000800017f */
[----:B-1----:R-:W-:Y:S05]  /*6670*/  @!P0 NANOSLEEP.SYNCS 0x989680 ;  /* 0x009896800000895d */ /* 0x002fea0003900000 */
[----:B------:R-:W1:Y:S02]  /*6680*/  @!P0 SYNCS.PHASECHK.TRANS64 P0, [R7+URZ], R4 ;  /* 0x00000004070085a7 */ /* 0x000e64000800007f */
[----:B-1----:R-:W-:Y:S05]  /*6690*/  @!P0 BRA `(.L_x_119) ;  /* 0xfffffffc00f08947 */ /* 0x002fea000383ffff */
[----:B------:R-:W-:Y:S05]  /*66a0*/  BRA `(.L_x_130) ;  /* 0xfffffffc00207947 */ /* 0x000fea000383ffff */
.L_x_120:
[----:B0-----:R0:W1:Y:S02]  /*66b0*/  SYNCS.PHASECHK.TRANS64.TRYWAIT P0, [R6+URZ], R5 ;  /* 0x00000005060075a7 */ /* 0x001064000800017f */
[----:B-1----:R-:W-:Y:S05]  /*66c0*/  @!P0 NANOSLEEP.SYNCS 0x989680 ;  /* 0x009896800000895d */ /* 0x002fea0003900000 */
[----:B------:R-:W1:Y:S02]  /*66d0*/  @!P0 SYNCS.PHASECHK.TRANS64 P0, [R6+URZ], R5 ;  /* 0x00000005060085a7 */ /* 0x000e64000800007f */
[----:B-1----:R-:W-:Y:S05]  /*66e0*/  @!P0 BRA `(.L_x_120) ;  /* 0xfffffffc00f08947 */ /* 0x002fea000383ffff */
[----:B------:R-:W-:Y:S05]  /*66f0*/  BRA `(.L_x_131) ;  /* 0xfffffffc00287947 */ /* 0x000fea000383ffff */
.L_x_132:
[----:B------:R-:W-:-:S00]  /*6700*/  BRA `(.L_x_132) ;  /* 0xfffffffc00fc7947 */ /* 0x000fc0000383ffff */
[----:B------:R-:W-:-:S00]  /*6710*/  NOP ;  /* 0x0000000000007918 */ /* 0x000fc00000000000 */
        /* <DEDUP_REMOVED lines=14> */
.L_x_133:


//--------------------- .nv.global.init           --------------------------
	.section	.nv.global.init,"aw",@progbits
.nv.global.init:
	.type		$str$22,@object
	.size		$str$22,($str$23 - $str$22)
$str$22:
        /*0000*/ 	.byte	0x6b, 0x5f, 0x74, 0x69, 0x6c, 0x65, 0x5f, 0x63, 0x6f, 0x75, 0x6e, 0x74, 0x20, 0x3e, 0x3d, 0x20
        /*0010*/ 	.byte	0x31, 0x00
	.type		$str$23,@object
	.size		$str$23,(__unnamed_1 - $str$23)
$str$23:
        /*0012*/ 	.byte	0x2f, 0x74, 0x6d, 0x70, 0x2f, 0x63, 0x75, 0x74, 0x6c, 0x61, 0x73, 0x73, 0x5f, 0x73, 0x77, 0x65
        /*0022*/ 	.byte	0x65, 0x70, 0x5f, 0x73, 0x72, 0x63, 0x2f, 0x69, 0x6e, 0x63, 0x6c, 0x75, 0x64, 0x65, 0x2f, 0x63
        /*0032*/ 	.byte	0x75, 0x74, 0x6c, 0x61, 0x73, 0x73, 0x2f, 0x67, 0x65, 0x6d, 0x6d, 0x2f, 0x63, 0x6f, 0x6c, 0x6c
        /*0042*/ 	.byte	0x65, 0x63, 0x74, 0x69, 0x76, 0x65, 0x2f, 0x73, 0x6d, 0x39, 0x30, 0x5f, 0x6d, 0x6d, 0x61, 0x5f
        /*0052*/ 	.byte	0x74, 0x6d, 0x61, 0x5f, 0x67, 0x6d, 0x6d, 0x61, 0x5f, 0x73, 0x73, 0x5f, 0x77, 0x61, 0x72, 0x70
        /*0062*/ 	.byte	0x73, 0x70, 0x65, 0x63, 0x69, 0x61, 0x6c, 0x69, 0x7a, 0x65, 0x64, 0x2e, 0x68, 0x70, 0x70, 0x00
	.type		__unnamed_1,@object
	.size		__unnamed_1,(.L_0 - __unnamed_1)
__unnamed_1:
        /*0072*/ 	.byte	0x76, 0x6f, 0x69, 0x64, 0x20, 0x63, 0x75, 0x74, 0x6c, 0x61, 0x73, 0x73, 0x3a, 0x3a, 0x67, 0x65
        /* <DEDUP_REMOVED lines=178> */
.L_0:


//--------------------- .nv.shared._ZN7cutlass13device_kernelINS_4gemm6kernel13GemmUniversalIN4cute5tupleIJiiiiEEENS1_10collective13CollectiveMmaINS1_34MainloopSm90TmaGmmaWarpSpecializedILi4ENS5_IJNS4_1CILi2EEESB_NSA_ILi1EEEEEENS1_35KernelTmaWarpSpecializedCooperativeEEENS5_IJNSA_ILi128EEENSA_ILi64EEESH_EEENS_10tfloat32_tENS5_IJlSC_lEEESJ_SK_NS4_8TiledMMAINS4_8MMA_AtomIJNS4_4SM904GMMA29MMA_64x64x8_F32TF32TF32_SS_TNILNSO_7ScaleInE1ELSQ_1EEEEEENS4_6LayoutINS5_IJSB_SC_SC_EEENS5_IJSC_NSA_ILi0EEESV_EEEEENS5_IJNS4_10UnderscoreESY_SY_EEEEENS4_23SM90_TMA_LOAD_MULTICASTENS4_14ComposedLayoutINS4_7SwizzleILi3ELi4ELi3EEENS4_18smem_ptr_flag_bitsILi32EEENST_INS5_IJNSA_ILi8EEENSA_ILi32EEEEEENS5_IJS18_SC_EEEEEEEvNS4_8identityES11_S1C_vS1D_EENS_8epilogue10collective6detail29Sm90TmaWarpSpecializedAdapterINS1G_15DefaultEpilogueISJ_SK_SK_NS1F_6thread17LinearCombinationISJ_Li1EffLNS1K_9ScaleType4KindE0ELNS_15FloatRoundStyleE2ESJ_EENS1_15EpilogueDefaultEEEEEvvEEEEvNT_6ParamsE --------------------------
	.section	.nv.shared._ZN7cutlass13device_kernelINS_4gemm6kernel13GemmUniversalIN4cute5tupleIJiiiiEEENS1_10collective13CollectiveMmaINS1_34MainloopSm90TmaGmmaWarpSpecializedILi4ENS5_IJNS4_1CILi2EEESB_NSA_ILi1EEEEEENS1_35KernelTmaWarpSpecializedCooperativeEEENS5_IJNSA_ILi128EEENSA_ILi64EEESH_EEENS_10tfloat32_tENS5_IJlSC_lEEESJ_SK_NS4_8TiledMMAINS4_8MMA_AtomIJNS4_4SM904GMMA29MMA_64x64x8_F32TF32TF32_SS_TNILNSO_7ScaleInE1ELSQ_1EEEEEENS4_6LayoutINS5_IJSB_SC_SC_EEENS5_IJSC_NSA_ILi0EEESV_EEEEENS5_IJNS4_10UnderscoreESY_SY_EEEEENS4_23SM90_TMA_LOAD_MULTICASTENS4_14ComposedLayoutINS4_7SwizzleILi3ELi4ELi3EEENS4_18smem_ptr_flag_bitsILi32EEENST_INS5_IJNSA_ILi8EEENSA_ILi32EEEEEENS5_IJS18_SC_EEEEEEEvNS4_8identityES11_S1C_vS1D_EENS_8epilogue10collective6detail29Sm90TmaWarpSpecializedAdapterINS1G_15DefaultEpilogueISJ_SK_SK_NS1F_6thread17LinearCombinationISJ_Li1EffLNS1K_9ScaleType4KindE0ELNS_15FloatRoundStyleE2ESJ_EENS1_15EpilogueDefaultEEEEEvvEEEEvNT_6ParamsE,"aw",@nobits
	.sectionflags	@""
	.align	16
	.zero		1024


//--------------------- .nv.shared.reserved.0     --------------------------
	.section	.nv.shared.reserved.0,"aw",@nobits
	.weak		__nv_reservedSMEM_offset_0_alias
	.size		__nv_reservedSMEM_offset_0_alias, 0, 0
	.other		__nv_reservedSMEM_offset_0_alias,@"STO_CUDA_RESERVED_SHARED STV_DEFAULT"
__nv_reservedSMEM_offset_0_alias:
	.zero		0


//--------------------- .nv.global                --------------------------
	.section	.nv.global,"aw",@nobits
.nv.global:
	.type		_ZN39_INTERNAL_1912669a_4_k_cu_1528e66f_66154cute1_E,@object
	.size		_ZN39_INTERNAL_1912669a_4_k_cu_1528e66f_66154cute1_E,(_ZN39_INTERNAL_1912669a_4_k_cu_1528e66f_66154cuda3std3__45__cpo6cbeginE - _ZN39_INTERNAL_1912669a_4_k_cu_1528e66f_66154cute1_E)
_ZN39_INTERNAL_1912669a_4_k_cu_1528e66f_66154cute1_E:
	.zero		1
	.type		_ZN39_INTERNAL_1912669a_4_k_cu_1528e66f_66154cuda3std3__45__cpo6cbeginE,@object
	.size		_ZN39_INTERNAL_1912669a_4_k_cu_1528e66f_66154cuda3std3__45__cpo6cbeginE,(_ZN39_INTERNAL_1912669a_4_k_cu_1528e66f_66154cuda3std3__48in_placeE - _ZN39_INTERNAL_1912669a_4_k_cu_1528e66f_66154cuda3std3__45__cpo6cbeginE)
_ZN39_INTERNAL_1912669a_4_k_cu_1528e66f_66154cuda3std3__45__cpo6cbeginE:
	.zero		1
	.type		_ZN39_INTERNAL_1912669a_4_k_cu_1528e66f_66154cuda3std3__48in_placeE,@object
	.size		_ZN39_INTERNAL_1912669a_4_k_cu_1528e66f_66154cuda3std3__48in_placeE,(_ZN39_INTERNAL_1912669a_4_k_cu_1528e66f_66154cuda3std6ranges3__45__cpo9iter_moveE - _ZN39_INTERNAL_1912669a_4_k_cu_1528e66f_66154cuda3std3__48in_placeE)
_ZN39_INTERNAL_1912669a_4_k_cu_1528e66f_66154cuda3std3__48in_placeE:
	.zero		1
	.type		_ZN39_INTERNAL_1912669a_4_k_cu_1528e66f_66154cuda3std6ranges3__45__cpo9iter_moveE,@object
	.size		_ZN39_INTERNAL_1912669a_4_k_cu_1528e66f_66154cuda3std6ranges3__45__cpo9iter_moveE,(_ZN39_INTERNAL_1912669a_4_k_cu_1528e66f_66154cuda3std3__45__cpo5beginE - _ZN39_INTERNAL_1912669a_4_k_cu_1528e66f_66154cuda3std6ranges3__45__cpo9iter_moveE)
_ZN39_INTERNAL_1912669a_4_k_cu_1528e66f_66154cuda3std6ranges3__45__cpo9iter_moveE:
	.zero		1
	.type		_ZN39_INTERNAL_1912669a_4_k_cu_1528e66f_66154cuda3std3__45__cpo5beginE,@object
	.size		_ZN39_INTERNAL_1912669a_4_k_cu_1528e66f_66154cuda3std3__45__cpo5beginE,(_ZN39_INTERNAL_1912669a_4_k_cu_1528e66f_66154cuda3std3__441_GLOBAL__N__1912669a_4_k_cu_1528e66f_66156ignoreE - _ZN39_INTERNAL_1912669a_4_k_cu_1528e66f_66154cuda3std3__45__cpo5beginE)
_ZN39_INTERNAL_1912669a_4_k_cu_1528e66f_66154cuda3std3__45__cpo5beginE:
	.zero		1
	.type		_ZN39_INTERNAL_1912669a_4_k_cu_1528e66f_66154cuda3std3__441_GLOBAL__N__1912669a_4_k_cu_1528e66f_66156ignoreE,@object
	.size		_ZN39_INTERNAL_1912669a_4_k_cu_1528e66f_66154cuda3std3__441_GLOBAL__N__1912669a_4_k_cu_1528e66f_66156ignoreE,(_ZN39_INTERNAL_1912669a_4_k_cu_1528e66f_66154cute7productE - _ZN39_INTERNAL_1912669a_4_k_cu_1528e66f_66154cuda3std3__441_GLOBAL__N__1912669a_4_k_cu_1528e66f_66156ignoreE)
_ZN39_INTERNAL_1912669a_4_k_cu_1528e66f_66154cuda3std3__441_GLOBAL__N__1912669a_4_k_cu_1528e66f_66156ignoreE:
	.zero		1
	.type		_ZN39_INTERNAL_1912669a_4_k_cu_1528e66f_66154cute7productE,@object
	.size		_ZN39_INTERNAL_1912669a_4_k_cu_1528e66f_66154cute7productE,(_ZN39_INTERNAL_1912669a_4_k_cu_1528e66f_66154cuda3std3__45__cpo3endE - _ZN39_INTERNAL_1912669a_4_k_cu_1528e66f_66154cute7productE)
_ZN39_INTERNAL_1912669a_4_k_cu_1528e66f_66154cute7productE:
	.zero		1
	.type		_ZN39_INTERNAL_1912669a_4_k_cu_1528e66f_66154cuda3std3__45__cpo3endE,@object
	.size		_ZN39_INTERNAL_1912669a_4_k_cu_1528e66f_66154cuda3std3__45__cpo3endE,(_ZN39_INTERNAL_1912669a_4_k_cu_1528e66f_66154cuda3std3__419piecewise_constructE - _ZN39_INTERNAL_1912669a_4_k_cu_1528e66f_66154cuda3std3__45__cpo3endE)
_ZN39_INTERNAL_1912669a_4_k_cu_1528e66f_66154cuda3std3__45__cpo3endE:
	.zero		1
	.type		_ZN39_INTERNAL_1912669a_4_k_cu_1528e66f_66154cuda3std3__419piecewise_constructE,@object
	.size		_ZN39_INTERNAL_1912669a_4_k_cu_1528e66f_66154cuda3std3__419piecewise_constructE,(_ZN39_INTERNAL_1912669a_4_k_cu_1528e66f_66154cuda3std3__45__cpo4cendE - _ZN39_INTERNAL_1912669a_4_k_cu_1528e66f_66154cuda3std3__419piecewise_constructE)
_ZN39_INTERNAL_1912669a_4_k_cu_1528e66f_66154cuda3std3__419piecewise_constructE:
	.zero		1
	.type		_ZN39_INTERNAL_1912669a_4_k_cu_1528e66f_66154cuda3std3__45__cpo4cendE,@object
	.size		_ZN39_INTERNAL_1912669a_4_k_cu_1528e66f_66154cuda3std3__45__cpo4cendE,(_ZN39_INTERNAL_1912669a_4_k_cu_1528e66f_66154cuda3std6ranges3__45__cpo4swapE - _ZN39_INTERNAL_1912669a_4_k_cu_1528e66f_66154cuda3std3__45__cpo4cendE)
_ZN39_INTERNAL_1912669a_4_k_cu_1528e66f_66154cuda3std3__45__cpo4cendE:
	.zero		1
	.type		_ZN39_INTERNAL_1912669a_4_k_cu_1528e66f_66154cuda3std6ranges3__45__cpo4swapE,@object
	.size		_ZN39_INTERNAL_1912669a_4_k_cu_1528e66f_66154cuda3std6ranges3__45__cpo4swapE,(.L_8 - _ZN39_INTERNAL_1912669a_4_k_cu_1528e66f_66154cuda3std6ranges3__45__cpo4swapE)
_ZN39_INTERNAL_1912669a_4_k_cu_1528e66f_66154cuda3std6ranges3__45__cpo4swapE:
	.zero		1
.L_8:


//--------------------- .nv.constant0._ZN7cutlass13device_kernelINS_4gemm6kernel13GemmUniversalIN4cute5tupleIJiiiiEEENS1_10collective13CollectiveMmaINS1_34MainloopSm90TmaGmmaWarpSpecializedILi4ENS5_IJNS4_1CILi2EEESB_NSA_ILi1EEEEEENS1_35KernelTmaWarpSpecializedCooperativeEEENS5_IJNSA_ILi128EEENSA_ILi64EEESH_EEENS_10tfloat32_tENS5_IJlSC_lEEESJ_SK_NS4_8TiledMMAINS4_8MMA_AtomIJNS4_4SM904GMMA29MMA_64x64x8_F32TF32TF32_SS_TNILNSO_7ScaleInE1ELSQ_1EEEEEENS4_6LayoutINS5_IJSB_SC_SC_EEENS5_IJSC_NSA_ILi0EEESV_EEEEENS5_IJNS4_10UnderscoreESY_SY_EEEEENS4_23SM90_TMA_LOAD_MULTICASTENS4_14ComposedLayoutINS4_7SwizzleILi3ELi4ELi3EEENS4_18smem_ptr_flag_bitsILi32EEENST_INS5_IJNSA_ILi8EEENSA_ILi32EEEEEENS5_IJS18_SC_EEEEEEEvNS4_8identityES11_S1C_vS1D_EENS_8epilogue10collective6detail29Sm90TmaWarpSpecializedAdapterINS1G_15DefaultEpilogueISJ_SK_SK_NS1F_6thread17LinearCombinationISJ_Li1EffLNS1K_9ScaleType4KindE0ELNS_15FloatRoundStyleE2ESJ_EENS1_15EpilogueDefaultEEEEEvvEEEEvNT_6ParamsE --------------------------
	.section	.nv.constant0._ZN7cutlass13device_kernelINS_4gemm6kernel13GemmUniversalIN4cute5tupleIJiiiiEEENS1_10collective13CollectiveMmaINS1_34MainloopSm90TmaGmmaWarpSpecializedILi4ENS5_IJNS4_1CILi2EEESB_NSA_ILi1EEEEEENS1_35KernelTmaWarpSpecializedCooperativeEEENS5_IJNSA_ILi128EEENSA_ILi64EEESH_EEENS_10tfloat32_tENS5_IJlSC_lEEESJ_SK_NS4_8TiledMMAINS4_8MMA_AtomIJNS4_4SM904GMMA29MMA_64x64x8_F32TF32TF32_SS_TNILNSO_7ScaleInE1ELSQ_1EEEEEENS4_6LayoutINS5_IJSB_SC_SC_EEENS5_IJSC_NSA_ILi0EEESV_EEEEENS5_IJNS4_10UnderscoreESY_SY_EEEEENS4_23SM90_TMA_LOAD_MULTICASTENS4_14ComposedLayoutINS4_7SwizzleILi3ELi4ELi3EEENS4_18smem_ptr_flag_bitsILi32EEENST_INS5_IJNSA_ILi8EEENSA_ILi32EEEEEENS5_IJS18_SC_EEEEEEEvNS4_8identityES11_S1C_vS1D_EENS_8epilogue10collective6detail29Sm90TmaWarpSpecializedAdapterINS1G_15DefaultEpilogueISJ_SK_SK_NS1F_6thread17LinearCombinationISJ_Li1EffLNS1K_9ScaleType4KindE0ELNS_15FloatRoundStyleE2ESJ_EENS1_15EpilogueDefaultEEEEEvvEEEEvNT_6ParamsE,"a",@progbits
	.sectionflags	@""
	.align	4
.nv.constant0._ZN7cutlass13device_kernelINS_4gemm6kernel13GemmUniversalIN4cute5tupleIJiiiiEEENS1_10collective13CollectiveMmaINS1_34MainloopSm90TmaGmmaWarpSpecializedILi4ENS5_IJNS4_1CILi2EEESB_NSA_ILi1EEEEEENS1_35KernelTmaWarpSpecializedCooperativeEEENS5_IJNSA_ILi128EEENSA_ILi64EEESH_EEENS_10tfloat32_tENS5_IJlSC_lEEESJ_SK_NS4_8TiledMMAINS4_8MMA_AtomIJNS4_4SM904GMMA29MMA_64x64x8_F32TF32TF32_SS_TNILNSO_7ScaleInE1ELSQ_1EEEEEENS4_6LayoutINS5_IJSB_SC_SC_EEENS5_IJSC_NSA_ILi0EEESV_EEEEENS5_IJNS4_10UnderscoreESY_SY_EEEEENS4_23SM90_TMA_LOAD_MULTICASTENS4_14ComposedLayoutINS4_7SwizzleILi3ELi4ELi3EEENS4_18smem_ptr_flag_bitsILi32EEENST_INS5_IJNSA_ILi8EEENSA_ILi32EEEEEENS5_IJS18_SC_EEEEEEEvNS4_8identityES11_S1C_vS1D_EENS_8epilogue10collective6detail29Sm90TmaWarpSpecializedAdapterINS1G_15DefaultEpilogueISJ_SK_SK_NS1F_6thread17LinearCombinationISJ_Li1EffLNS1K_9ScaleType4KindE0ELNS_15FloatRoundStyleE2ESJ_EENS1_15EpilogueDefaultEEEEEvvEEEEvNT_6ParamsE:
	.zero		1664


//--------------------- SYMBOLS --------------------------

	.type		.nv.reservedSmem.offset0,@object
	.size		.nv.reservedSmem.offset0,0x4
	.type		__assertfail,@function
